//
// Generated by NVIDIA NVVM Compiler
//
// Compiler Build ID: CL-36424714
// Cuda compilation tools, release 13.0, V13.0.88
// Based on NVVM 20.0.0
//

.version 9.0
.target sm_100
.address_size 64

	// .globl	_Z8mykerneli
.extern .func  (.param .b32 func_retval0) vprintf
(
	.param .b64 vprintf_param_0,
	.param .b64 vprintf_param_1
)
;
.global .attribute(.managed) .align 4 .u32 PAGE_ENTRIES;
.global .attribute(.managed) .align 4 .u32 PAGEFAULT;
.global .attribute(.managed) .align 1 .b8 storage[131072];
.global .attribute(.managed) .align 1 .b8 results[131072];
.global .attribute(.managed) .align 1 .b8 input[131072];
// _ZZ8mykerneliE4data has been demoted
.extern .shared .align 16 .b8 pt[];
.global .align 1 .b8 $str[20] = {112, 97, 103, 101, 102, 97, 117, 108, 116, 32, 116, 105, 109, 101, 115, 61, 37, 117, 10};
.global .align 1 .b8 $str$1[16] = {104, 101, 108, 108, 111, 44, 32, 119, 111, 114, 108, 100, 33, 33, 10};

.visible .entry _Z8mykerneli(
	.param .u32 _Z8mykerneli_param_0
)
{
	.local .align 8 .b8 	__local_depot0[8];
	.reg .b64 	%SP;
	.reg .b64 	%SPL;
	.reg .pred 	%p<43>;
	.reg .b16 	%rs<212>;
	.reg .b32 	%r<203>;
	.reg .b64 	%rd<43>;
	// demoted variable
	.shared .align 1 .b8 _ZZ8mykerneliE4data[64];
	mov.u64 	%SPL, __local_depot0;
	cvta.local.u64 	%SP, %SPL;
	mov.b32 	%r175, 0;
	st.global.u32 	[PAGEFAULT], %r175;
	mov.b32 	%r80, -1;
	st.shared.v4.u32 	[pt], {%r80, %r80, %r175, %r80};
	st.shared.v2.u32 	[pt+16], {%r80, %r175};
	mov.u64 	%rd41, input;
	add.s64 	%rd40, %rd41, 7;
	mov.u64 	%rd42, results;
	add.s64 	%rd39, %rd42, 7;
	mov.u64 	%rd16, storage;
	add.s64 	%rd38, %rd16, 7;
$L__BB0_1:
	ld.global.u8 	%rs2, [%rd40+-7];
	st.global.u8 	[%rd39+-7], %rs2;
	mov.b16 	%rs3, 0;
	st.global.u8 	[%rd38+-7], %rs3;
	ld.global.u8 	%rs4, [%rd40+-6];
	st.global.u8 	[%rd39+-6], %rs4;
	st.global.u8 	[%rd38+-6], %rs3;
	ld.global.u8 	%rs5, [%rd40+-5];
	st.global.u8 	[%rd39+-5], %rs5;
	st.global.u8 	[%rd38+-5], %rs3;
	ld.global.u8 	%rs6, [%rd40+-4];
	st.global.u8 	[%rd39+-4], %rs6;
	st.global.u8 	[%rd38+-4], %rs3;
	ld.global.u8 	%rs7, [%rd40+-3];
	st.global.u8 	[%rd39+-3], %rs7;
	st.global.u8 	[%rd38+-3], %rs3;
	ld.global.u8 	%rs8, [%rd40+-2];
	st.global.u8 	[%rd39+-2], %rs8;
	st.global.u8 	[%rd38+-2], %rs3;
	ld.global.u8 	%rs9, [%rd40+-1];
	st.global.u8 	[%rd39+-1], %rs9;
	st.global.u8 	[%rd38+-1], %rs3;
	ld.global.u8 	%rs10, [%rd40];
	st.global.u8 	[%rd39], %rs10;
	st.global.u8 	[%rd38], %rs3;
	ld.global.u8 	%rs11, [%rd40+1];
	st.global.u8 	[%rd39+1], %rs11;
	st.global.u8 	[%rd38+1], %rs3;
	ld.global.u8 	%rs12, [%rd40+2];
	st.global.u8 	[%rd39+2], %rs12;
	st.global.u8 	[%rd38+2], %rs3;
	ld.global.u8 	%rs13, [%rd40+3];
	st.global.u8 	[%rd39+3], %rs13;
	st.global.u8 	[%rd38+3], %rs3;
	ld.global.u8 	%rs14, [%rd40+4];
	st.global.u8 	[%rd39+4], %rs14;
	st.global.u8 	[%rd38+4], %rs3;
	ld.global.u8 	%rs15, [%rd40+5];
	st.global.u8 	[%rd39+5], %rs15;
	st.global.u8 	[%rd38+5], %rs3;
	ld.global.u8 	%rs16, [%rd40+6];
	st.global.u8 	[%rd39+6], %rs16;
	st.global.u8 	[%rd38+6], %rs3;
	ld.global.u8 	%rs17, [%rd40+7];
	st.global.u8 	[%rd39+7], %rs17;
	st.global.u8 	[%rd38+7], %rs3;
	ld.global.u8 	%rs18, [%rd40+8];
	st.global.u8 	[%rd39+8], %rs18;
	st.global.u8 	[%rd38+8], %rs3;
	add.s32 	%r175, %r175, 16;
	add.s64 	%rd40, %rd40, 16;
	add.s64 	%rd39, %rd39, 16;
	add.s64 	%rd38, %rd38, 16;
	setp.eq.s32 	%p1, %r175, 131072;
	@%p1 bra 	$L__BB0_2;
	bra.uni 	$L__BB0_1;
$L__BB0_2:
	ld.param.u32 	%r170, [_Z8mykerneli_param_0];
	setp.lt.s32 	%p2, %r170, 1;
	mov.b32 	%r184, 0;
	@%p2 bra 	$L__BB0_18;
	ld.param.u32 	%r171, [_Z8mykerneli_param_0];
	neg.s32 	%r177, %r171;
	mov.b32 	%r184, 0;
	mov.u32 	%r179, %r184;
$L__BB0_4:
	ld.global.u8 	%rs1, [%rd41];
	shr.u32 	%r10, %r179, 5;
	ld.shared.u32 	%r83, [pt];
	setp.ne.s32 	%p3, %r83, %r10;
	@%p3 bra 	$L__BB0_6;
	mov.b32 	%r180, 1;
	st.shared.u32 	[pt+8], %r180;
	ld.shared.u32 	%r183, [pt+4];
	bra.uni 	$L__BB0_8;
$L__BB0_6:
	ld.shared.u32 	%r12, [pt+8];
	setp.eq.s32 	%p4, %r12, 0;
	mov.b32 	%r183, -1;
	mov.b32 	%r180, 0;
	@%p4 bra 	$L__BB0_8;
	add.s32 	%r180, %r12, 1;
	st.shared.u32 	[pt+8], %r180;
$L__BB0_8:
	ld.shared.u32 	%r16, [pt+4];
	ld.shared.u32 	%r88, [pt+12];
	setp.eq.s32 	%p5, %r88, %r10;
	@%p5 bra 	$L__BB0_11;
	ld.shared.u32 	%r17, [pt+20];
	setp.eq.s32 	%p6, %r17, 0;
	mov.b32 	%r182, 0;
	@%p6 bra 	$L__BB0_12;
	add.s32 	%r182, %r17, 1;
	st.shared.u32 	[pt+20], %r182;
	bra.uni 	$L__BB0_12;
$L__BB0_11:
	mov.b32 	%r182, 1;
	st.shared.u32 	[pt+20], %r182;
	ld.shared.u32 	%r183, [pt+16];
$L__BB0_12:
	ld.shared.u32 	%r22, [pt+16];
	setp.eq.s32 	%p7, %r183, -1;
	@%p7 bra 	$L__BB0_14;
	shl.b32 	%r185, %r183, 5;
	bra.uni 	$L__BB0_17;
$L__BB0_14:
	setp.ne.s32 	%p8, %r22, -1;
	setp.ne.s32 	%p9, %r16, -1;
	and.pred  	%p10, %p8, %p9;
	@%p10 bra 	$L__BB0_16;
	setp.ne.s32 	%p11, %r16, -1;
	selp.s32 	%r91, -1, 0, %p11;
	setp.ne.s32 	%p12, %r22, -1;
	selp.b32 	%r92, %r91, 1, %p12;
	mov.u32 	%r93, pt;
	mad.lo.s32 	%r94, %r92, 12, %r93;
	st.shared.u32 	[%r94], %r10;
	st.shared.u32 	[%r94+4], %r92;
	mov.b32 	%r95, 1;
	st.shared.u32 	[%r94+8], %r95;
	add.s32 	%r184, %r184, 1;
	st.global.u32 	[PAGEFAULT], %r184;
	shl.b32 	%r185, %r92, 5;
	bra.uni 	$L__BB0_17;
$L__BB0_16:
	setp.lt.u32 	%p13, %r180, 2;
	selp.s32 	%r96, -1, 0, %p13;
	selp.b32 	%r97, 1, %r180, %p13;
	setp.gt.u32 	%p14, %r182, %r97;
	selp.b32 	%r98, 1, %r96, %p14;
	mov.u32 	%r99, pt;
	mad.lo.s32 	%r100, %r98, 12, %r99;
	and.b32  	%r101, %r179, 2147483616;
	shl.b32 	%r185, %r98, 5;
	ld.shared.u32 	%r102, [%r100];
	shl.b32 	%r103, %r102, 5;
	mov.u32 	%r104, _ZZ8mykerneliE4data;
	add.s32 	%r105, %r104, %r185;
	ld.shared.u8 	%rs19, [%r105];
	cvt.u64.u32 	%rd18, %r103;
	add.s64 	%rd20, %rd16, %rd18;
	st.global.u8 	[%rd20], %rs19;
	ld.shared.u8 	%rs20, [%r105+1];
	st.global.u8 	[%rd20+1], %rs20;
	ld.shared.u8 	%rs21, [%r105+2];
	st.global.u8 	[%rd20+2], %rs21;
	ld.shared.u8 	%rs22, [%r105+3];
	st.global.u8 	[%rd20+3], %rs22;
	ld.shared.u8 	%rs23, [%r105+4];
	st.global.u8 	[%rd20+4], %rs23;
	ld.shared.u8 	%rs24, [%r105+5];
	st.global.u8 	[%rd20+5], %rs24;
	ld.shared.u8 	%rs25, [%r105+6];
	st.global.u8 	[%rd20+6], %rs25;
	ld.shared.u8 	%rs26, [%r105+7];
	st.global.u8 	[%rd20+7], %rs26;
	ld.shared.u8 	%rs27, [%r105+8];
	st.global.u8 	[%rd20+8], %rs27;
	ld.shared.u8 	%rs28, [%r105+9];
	st.global.u8 	[%rd20+9], %rs28;
	ld.shared.u8 	%rs29, [%r105+10];
	st.global.u8 	[%rd20+10], %rs29;
	ld.shared.u8 	%rs30, [%r105+11];
	st.global.u8 	[%rd20+11], %rs30;
	ld.shared.u8 	%rs31, [%r105+12];
	st.global.u8 	[%rd20+12], %rs31;
	ld.shared.u8 	%rs32, [%r105+13];
	st.global.u8 	[%rd20+13], %rs32;
	ld.shared.u8 	%rs33, [%r105+14];
	st.global.u8 	[%rd20+14], %rs33;
	ld.shared.u8 	%rs34, [%r105+15];
	st.global.u8 	[%rd20+15], %rs34;
	ld.shared.u8 	%rs35, [%r105+16];
	st.global.u8 	[%rd20+16], %rs35;
	ld.shared.u8 	%rs36, [%r105+17];
	st.global.u8 	[%rd20+17], %rs36;
	ld.shared.u8 	%rs37, [%r105+18];
	st.global.u8 	[%rd20+18], %rs37;
	ld.shared.u8 	%rs38, [%r105+19];
	st.global.u8 	[%rd20+19], %rs38;
	ld.shared.u8 	%rs39, [%r105+20];
	st.global.u8 	[%rd20+20], %rs39;
	ld.shared.u8 	%rs40, [%r105+21];
	st.global.u8 	[%rd20+21], %rs40;
	ld.shared.u8 	%rs41, [%r105+22];
	st.global.u8 	[%rd20+22], %rs41;
	ld.shared.u8 	%rs42, [%r105+23];
	st.global.u8 	[%rd20+23], %rs42;
	ld.shared.u8 	%rs43, [%r105+24];
	st.global.u8 	[%rd20+24], %rs43;
	ld.shared.u8 	%rs44, [%r105+25];
	st.global.u8 	[%rd20+25], %rs44;
	ld.shared.u8 	%rs45, [%r105+26];
	st.global.u8 	[%rd20+26], %rs45;
	ld.shared.u8 	%rs46, [%r105+27];
	st.global.u8 	[%rd20+27], %rs46;
	ld.shared.u8 	%rs47, [%r105+28];
	st.global.u8 	[%rd20+28], %rs47;
	ld.shared.u8 	%rs48, [%r105+29];
	st.global.u8 	[%rd20+29], %rs48;
	ld.shared.u8 	%rs49, [%r105+30];
	st.global.u8 	[%rd20+30], %rs49;
	ld.shared.u8 	%rs50, [%r105+31];
	st.global.u8 	[%rd20+31], %rs50;
	cvt.u64.u32 	%rd21, %r101;
	add.s64 	%rd22, %rd16, %rd21;
	ld.global.u8 	%rs51, [%rd22];
	st.shared.u8 	[%r105], %rs51;
	ld.global.u8 	%rs52, [%rd22+1];
	st.shared.u8 	[%r105+1], %rs52;
	ld.global.u8 	%rs53, [%rd22+2];
	st.shared.u8 	[%r105+2], %rs53;
	ld.global.u8 	%rs54, [%rd22+3];
	st.shared.u8 	[%r105+3], %rs54;
	ld.global.u8 	%rs55, [%rd22+4];
	st.shared.u8 	[%r105+4], %rs55;
	ld.global.u8 	%rs56, [%rd22+5];
	st.shared.u8 	[%r105+5], %rs56;
	ld.global.u8 	%rs57, [%rd22+6];
	st.shared.u8 	[%r105+6], %rs57;
	ld.global.u8 	%rs58, [%rd22+7];
	st.shared.u8 	[%r105+7], %rs58;
	ld.global.u8 	%rs59, [%rd22+8];
	st.shared.u8 	[%r105+8], %rs59;
	ld.global.u8 	%rs60, [%rd22+9];
	st.shared.u8 	[%r105+9], %rs60;
	ld.global.u8 	%rs61, [%rd22+10];
	st.shared.u8 	[%r105+10], %rs61;
	ld.global.u8 	%rs62, [%rd22+11];
	st.shared.u8 	[%r105+11], %rs62;
	ld.global.u8 	%rs63, [%rd22+12];
	st.shared.u8 	[%r105+12], %rs63;
	ld.global.u8 	%rs64, [%rd22+13];
	st.shared.u8 	[%r105+13], %rs64;
	ld.global.u8 	%rs65, [%rd22+14];
	st.shared.u8 	[%r105+14], %rs65;
	ld.global.u8 	%rs66, [%rd22+15];
	st.shared.u8 	[%r105+15], %rs66;
	ld.global.u8 	%rs67, [%rd22+16];
	st.shared.u8 	[%r105+16], %rs67;
	ld.global.u8 	%rs68, [%rd22+17];
	st.shared.u8 	[%r105+17], %rs68;
	ld.global.u8 	%rs69, [%rd22+18];
	st.shared.u8 	[%r105+18], %rs69;
	ld.global.u8 	%rs70, [%rd22+19];
	st.shared.u8 	[%r105+19], %rs70;
	ld.global.u8 	%rs71, [%rd22+20];
	st.shared.u8 	[%r105+20], %rs71;
	ld.global.u8 	%rs72, [%rd22+21];
	st.shared.u8 	[%r105+21], %rs72;
	ld.global.u8 	%rs73, [%rd22+22];
	st.shared.u8 	[%r105+22], %rs73;
	ld.global.u8 	%rs74, [%rd22+23];
	st.shared.u8 	[%r105+23], %rs74;
	ld.global.u8 	%rs75, [%rd22+24];
	st.shared.u8 	[%r105+24], %rs75;
	ld.global.u8 	%rs76, [%rd22+25];
	st.shared.u8 	[%r105+25], %rs76;
	ld.global.u8 	%rs77, [%rd22+26];
	st.shared.u8 	[%r105+26], %rs77;
	ld.global.u8 	%rs78, [%rd22+27];
	st.shared.u8 	[%r105+27], %rs78;
	ld.global.u8 	%rs79, [%rd22+28];
	st.shared.u8 	[%r105+28], %rs79;
	ld.global.u8 	%rs80, [%rd22+29];
	st.shared.u8 	[%r105+29], %rs80;
	ld.global.u8 	%rs81, [%rd22+30];
	st.shared.u8 	[%r105+30], %rs81;
	ld.global.u8 	%rs82, [%rd22+31];
	st.shared.u8 	[%r105+31], %rs82;
	st.shared.u32 	[%r100], %r10;
	st.shared.u32 	[%r100+4], %r98;
	mov.b32 	%r107, 1;
	st.shared.u32 	[%r100+8], %r107;
	add.s32 	%r184, %r184, 1;
	st.global.u32 	[PAGEFAULT], %r184;
$L__BB0_17:
	and.b32  	%r108, %r179, 31;
	add.s32 	%r109, %r185, %r108;
	mov.u32 	%r110, _ZZ8mykerneliE4data;
	add.s32 	%r111, %r110, %r109;
	st.shared.u8 	[%r111], %rs1;
	add.s32 	%r179, %r179, 1;
	add.s32 	%r177, %r177, 1;
	setp.eq.s32 	%p15, %r177, 0;
	add.s64 	%rd41, %rd41, 1;
	@%p15 bra 	$L__BB0_18;
	bra.uni 	$L__BB0_4;
$L__BB0_18:
	ld.param.u32 	%r172, [_Z8mykerneli_param_0];
	add.s32 	%r5, %r172, -9;
	add.s32 	%r186, %r172, -1;
$L__BB0_19:
	mov.u32 	%r33, %r186;
	shr.u32 	%r35, %r33, 5;
	ld.shared.u32 	%r112, [pt];
	setp.ne.s32 	%p16, %r112, %r35;
	@%p16 bra 	$L__BB0_25;
	mov.b32 	%r188, 1;
	st.shared.u32 	[pt+8], %r188;
	ld.shared.u32 	%r191, [pt+4];
	bra.uni 	$L__BB0_27;
$L__BB0_21:
	ld.param.u32 	%r173, [_Z8mykerneli_param_0];
	setp.lt.s32 	%p29, %r173, 1;
	@%p29 bra 	$L__BB0_48;
	ld.param.u32 	%r174, [_Z8mykerneli_param_0];
	neg.s32 	%r193, %r174;
	mov.b32 	%r195, 0;
$L__BB0_23:
	shr.u32 	%r55, %r195, 5;
	ld.shared.u32 	%r139, [pt];
	setp.ne.s32 	%p30, %r139, %r55;
	@%p30 bra 	$L__BB0_36;
	mov.b32 	%r196, 1;
	st.shared.u32 	[pt+8], %r196;
	ld.shared.u32 	%r199, [pt+4];
	bra.uni 	$L__BB0_38;
$L__BB0_25:
	ld.shared.u32 	%r37, [pt+8];
	setp.eq.s32 	%p17, %r37, 0;
	mov.b32 	%r191, -1;
	mov.b32 	%r188, 0;
	@%p17 bra 	$L__BB0_27;
	add.s32 	%r188, %r37, 1;
	st.shared.u32 	[pt+8], %r188;
$L__BB0_27:
	ld.shared.u32 	%r41, [pt+4];
	ld.shared.u32 	%r117, [pt+12];
	setp.eq.s32 	%p18, %r117, %r35;
	@%p18 bra 	$L__BB0_30;
	ld.shared.u32 	%r42, [pt+20];
	setp.eq.s32 	%p19, %r42, 0;
	mov.b32 	%r190, 0;
	@%p19 bra 	$L__BB0_31;
	add.s32 	%r190, %r42, 1;
	st.shared.u32 	[pt+20], %r190;
	bra.uni 	$L__BB0_31;
$L__BB0_30:
	mov.b32 	%r190, 1;
	st.shared.u32 	[pt+20], %r190;
	ld.shared.u32 	%r191, [pt+16];
$L__BB0_31:
	ld.shared.u32 	%r47, [pt+16];
	setp.ne.s32 	%p20, %r191, -1;
	@%p20 bra 	$L__BB0_35;
	setp.ne.s32 	%p21, %r47, -1;
	setp.ne.s32 	%p22, %r41, -1;
	and.pred  	%p23, %p21, %p22;
	@%p23 bra 	$L__BB0_34;
	setp.ne.s32 	%p24, %r41, -1;
	selp.s32 	%r120, -1, 0, %p24;
	setp.ne.s32 	%p25, %r47, -1;
	selp.b32 	%r121, %r120, 1, %p25;
	mov.u32 	%r122, pt;
	mad.lo.s32 	%r123, %r121, 12, %r122;
	st.shared.u32 	[%r123], %r35;
	st.shared.u32 	[%r123+4], %r121;
	mov.b32 	%r124, 1;
	st.shared.u32 	[%r123+8], %r124;
	add.s32 	%r184, %r184, 1;
	st.global.u32 	[PAGEFAULT], %r184;
	bra.uni 	$L__BB0_35;
$L__BB0_34:
	setp.lt.u32 	%p26, %r188, 2;
	selp.s32 	%r125, -1, 0, %p26;
	selp.b32 	%r126, 1, %r188, %p26;
	setp.gt.u32 	%p27, %r190, %r126;
	selp.b32 	%r127, 1, %r125, %p27;
	mov.u32 	%r128, pt;
	mad.lo.s32 	%r129, %r127, 12, %r128;
	and.b32  	%r130, %r33, -32;
	shl.b32 	%r131, %r127, 5;
	ld.shared.u32 	%r132, [%r129];
	shl.b32 	%r133, %r132, 5;
	mov.u32 	%r134, _ZZ8mykerneliE4data;
	add.s32 	%r135, %r134, %r131;
	ld.shared.u8 	%rs83, [%r135];
	cvt.u64.u32 	%rd23, %r133;
	add.s64 	%rd25, %rd16, %rd23;
	st.global.u8 	[%rd25], %rs83;
	ld.shared.u8 	%rs84, [%r135+1];
	st.global.u8 	[%rd25+1], %rs84;
	ld.shared.u8 	%rs85, [%r135+2];
	st.global.u8 	[%rd25+2], %rs85;
	ld.shared.u8 	%rs86, [%r135+3];
	st.global.u8 	[%rd25+3], %rs86;
	ld.shared.u8 	%rs87, [%r135+4];
	st.global.u8 	[%rd25+4], %rs87;
	ld.shared.u8 	%rs88, [%r135+5];
	st.global.u8 	[%rd25+5], %rs88;
	ld.shared.u8 	%rs89, [%r135+6];
	st.global.u8 	[%rd25+6], %rs89;
	ld.shared.u8 	%rs90, [%r135+7];
	st.global.u8 	[%rd25+7], %rs90;
	ld.shared.u8 	%rs91, [%r135+8];
	st.global.u8 	[%rd25+8], %rs91;
	ld.shared.u8 	%rs92, [%r135+9];
	st.global.u8 	[%rd25+9], %rs92;
	ld.shared.u8 	%rs93, [%r135+10];
	st.global.u8 	[%rd25+10], %rs93;
	ld.shared.u8 	%rs94, [%r135+11];
	st.global.u8 	[%rd25+11], %rs94;
	ld.shared.u8 	%rs95, [%r135+12];
	st.global.u8 	[%rd25+12], %rs95;
	ld.shared.u8 	%rs96, [%r135+13];
	st.global.u8 	[%rd25+13], %rs96;
	ld.shared.u8 	%rs97, [%r135+14];
	st.global.u8 	[%rd25+14], %rs97;
	ld.shared.u8 	%rs98, [%r135+15];
	st.global.u8 	[%rd25+15], %rs98;
	ld.shared.u8 	%rs99, [%r135+16];
	st.global.u8 	[%rd25+16], %rs99;
	ld.shared.u8 	%rs100, [%r135+17];
	st.global.u8 	[%rd25+17], %rs100;
	ld.shared.u8 	%rs101, [%r135+18];
	st.global.u8 	[%rd25+18], %rs101;
	ld.shared.u8 	%rs102, [%r135+19];
	st.global.u8 	[%rd25+19], %rs102;
	ld.shared.u8 	%rs103, [%r135+20];
	st.global.u8 	[%rd25+20], %rs103;
	ld.shared.u8 	%rs104, [%r135+21];
	st.global.u8 	[%rd25+21], %rs104;
	ld.shared.u8 	%rs105, [%r135+22];
	st.global.u8 	[%rd25+22], %rs105;
	ld.shared.u8 	%rs106, [%r135+23];
	st.global.u8 	[%rd25+23], %rs106;
	ld.shared.u8 	%rs107, [%r135+24];
	st.global.u8 	[%rd25+24], %rs107;
	ld.shared.u8 	%rs108, [%r135+25];
	st.global.u8 	[%rd25+25], %rs108;
	ld.shared.u8 	%rs109, [%r135+26];
	st.global.u8 	[%rd25+26], %rs109;
	ld.shared.u8 	%rs110, [%r135+27];
	st.global.u8 	[%rd25+27], %rs110;
	ld.shared.u8 	%rs111, [%r135+28];
	st.global.u8 	[%rd25+28], %rs111;
	ld.shared.u8 	%rs112, [%r135+29];
	st.global.u8 	[%rd25+29], %rs112;
	ld.shared.u8 	%rs113, [%r135+30];
	st.global.u8 	[%rd25+30], %rs113;
	ld.shared.u8 	%rs114, [%r135+31];
	st.global.u8 	[%rd25+31], %rs114;
	cvt.u64.u32 	%rd26, %r130;
	add.s64 	%rd27, %rd16, %rd26;
	ld.global.u8 	%rs115, [%rd27];
	st.shared.u8 	[%r135], %rs115;
	ld.global.u8 	%rs116, [%rd27+1];
	st.shared.u8 	[%r135+1], %rs116;
	ld.global.u8 	%rs117, [%rd27+2];
	st.shared.u8 	[%r135+2], %rs117;
	ld.global.u8 	%rs118, [%rd27+3];
	st.shared.u8 	[%r135+3], %rs118;
	ld.global.u8 	%rs119, [%rd27+4];
	st.shared.u8 	[%r135+4], %rs119;
	ld.global.u8 	%rs120, [%rd27+5];
	st.shared.u8 	[%r135+5], %rs120;
	ld.global.u8 	%rs121, [%rd27+6];
	st.shared.u8 	[%r135+6], %rs121;
	ld.global.u8 	%rs122, [%rd27+7];
	st.shared.u8 	[%r135+7], %rs122;
	ld.global.u8 	%rs123, [%rd27+8];
	st.shared.u8 	[%r135+8], %rs123;
	ld.global.u8 	%rs124, [%rd27+9];
	st.shared.u8 	[%r135+9], %rs124;
	ld.global.u8 	%rs125, [%rd27+10];
	st.shared.u8 	[%r135+10], %rs125;
	ld.global.u8 	%rs126, [%rd27+11];
	st.shared.u8 	[%r135+11], %rs126;
	ld.global.u8 	%rs127, [%rd27+12];
	st.shared.u8 	[%r135+12], %rs127;
	ld.global.u8 	%rs128, [%rd27+13];
	st.shared.u8 	[%r135+13], %rs128;
	ld.global.u8 	%rs129, [%rd27+14];
	st.shared.u8 	[%r135+14], %rs129;
	ld.global.u8 	%rs130, [%rd27+15];
	st.shared.u8 	[%r135+15], %rs130;
	ld.global.u8 	%rs131, [%rd27+16];
	st.shared.u8 	[%r135+16], %rs131;
	ld.global.u8 	%rs132, [%rd27+17];
	st.shared.u8 	[%r135+17], %rs132;
	ld.global.u8 	%rs133, [%rd27+18];
	st.shared.u8 	[%r135+18], %rs133;
	ld.global.u8 	%rs134, [%rd27+19];
	st.shared.u8 	[%r135+19], %rs134;
	ld.global.u8 	%rs135, [%rd27+20];
	st.shared.u8 	[%r135+20], %rs135;
	ld.global.u8 	%rs136, [%rd27+21];
	st.shared.u8 	[%r135+21], %rs136;
	ld.global.u8 	%rs137, [%rd27+22];
	st.shared.u8 	[%r135+22], %rs137;
	ld.global.u8 	%rs138, [%rd27+23];
	st.shared.u8 	[%r135+23], %rs138;
	ld.global.u8 	%rs139, [%rd27+24];
	st.shared.u8 	[%r135+24], %rs139;
	ld.global.u8 	%rs140, [%rd27+25];
	st.shared.u8 	[%r135+25], %rs140;
	ld.global.u8 	%rs141, [%rd27+26];
	st.shared.u8 	[%r135+26], %rs141;
	ld.global.u8 	%rs142, [%rd27+27];
	st.shared.u8 	[%r135+27], %rs142;
	ld.global.u8 	%rs143, [%rd27+28];
	st.shared.u8 	[%r135+28], %rs143;
	ld.global.u8 	%rs144, [%rd27+29];
	st.shared.u8 	[%r135+29], %rs144;
	ld.global.u8 	%rs145, [%rd27+30];
	st.shared.u8 	[%r135+30], %rs145;
	ld.global.u8 	%rs146, [%rd27+31];
	st.shared.u8 	[%r135+31], %rs146;
	st.shared.u32 	[%r129], %r35;
	st.shared.u32 	[%r129+4], %r127;
	mov.b32 	%r136, 1;
	st.shared.u32 	[%r129+8], %r136;
	add.s32 	%r184, %r184, 1;
	st.global.u32 	[PAGEFAULT], %r184;
$L__BB0_35:
	add.s32 	%r186, %r33, -1;
	add.s32 	%r137, %r33, 1;
	setp.gt.s32 	%p28, %r137, %r5;
	@%p28 bra 	$L__BB0_19;
	bra.uni 	$L__BB0_21;
$L__BB0_36:
	ld.shared.u32 	%r57, [pt+8];
	setp.eq.s32 	%p31, %r57, 0;
	mov.b32 	%r199, -1;
	mov.b32 	%r196, 0;
	@%p31 bra 	$L__BB0_38;
	add.s32 	%r196, %r57, 1;
	st.shared.u32 	[pt+8], %r196;
$L__BB0_38:
	ld.shared.u32 	%r61, [pt+4];
	ld.shared.u32 	%r144, [pt+12];
	setp.eq.s32 	%p32, %r144, %r55;
	@%p32 bra 	$L__BB0_41;
	ld.shared.u32 	%r62, [pt+20];
	setp.eq.s32 	%p33, %r62, 0;
	mov.b32 	%r198, 0;
	@%p33 bra 	$L__BB0_42;
	add.s32 	%r198, %r62, 1;
	st.shared.u32 	[pt+20], %r198;
	bra.uni 	$L__BB0_42;
$L__BB0_41:
	mov.b32 	%r198, 1;
	st.shared.u32 	[pt+20], %r198;
	ld.shared.u32 	%r199, [pt+16];
$L__BB0_42:
	ld.shared.u32 	%r67, [pt+16];
	setp.eq.s32 	%p34, %r199, -1;
	@%p34 bra 	$L__BB0_44;
	shl.b32 	%r201, %r199, 5;
	bra.uni 	$L__BB0_47;
$L__BB0_44:
	setp.ne.s32 	%p35, %r67, -1;
	setp.ne.s32 	%p36, %r61, -1;
	and.pred  	%p37, %p35, %p36;
	@%p37 bra 	$L__BB0_46;
	setp.ne.s32 	%p38, %r61, -1;
	selp.s32 	%r147, -1, 0, %p38;
	setp.ne.s32 	%p39, %r67, -1;
	selp.b32 	%r148, %r147, 1, %p39;
	mov.u32 	%r149, pt;
	mad.lo.s32 	%r150, %r148, 12, %r149;
	st.shared.u32 	[%r150], %r55;
	st.shared.u32 	[%r150+4], %r148;
	mov.b32 	%r151, 1;
	st.shared.u32 	[%r150+8], %r151;
	add.s32 	%r184, %r184, 1;
	st.global.u32 	[PAGEFAULT], %r184;
	shl.b32 	%r201, %r148, 5;
	bra.uni 	$L__BB0_47;
$L__BB0_46:
	setp.lt.u32 	%p40, %r196, 2;
	selp.s32 	%r152, -1, 0, %p40;
	selp.b32 	%r153, 1, %r196, %p40;
	setp.gt.u32 	%p41, %r198, %r153;
	selp.b32 	%r154, 1, %r152, %p41;
	mov.u32 	%r155, pt;
	mad.lo.s32 	%r156, %r154, 12, %r155;
	and.b32  	%r157, %r195, 2147483616;
	shl.b32 	%r201, %r154, 5;
	ld.shared.u32 	%r158, [%r156];
	shl.b32 	%r159, %r158, 5;
	mov.u32 	%r160, _ZZ8mykerneliE4data;
	add.s32 	%r161, %r160, %r201;
	ld.shared.u8 	%rs147, [%r161];
	cvt.u64.u32 	%rd29, %r159;
	add.s64 	%rd31, %rd16, %rd29;
	st.global.u8 	[%rd31], %rs147;
	ld.shared.u8 	%rs148, [%r161+1];
	st.global.u8 	[%rd31+1], %rs148;
	ld.shared.u8 	%rs149, [%r161+2];
	st.global.u8 	[%rd31+2], %rs149;
	ld.shared.u8 	%rs150, [%r161+3];
	st.global.u8 	[%rd31+3], %rs150;
	ld.shared.u8 	%rs151, [%r161+4];
	st.global.u8 	[%rd31+4], %rs151;
	ld.shared.u8 	%rs152, [%r161+5];
	st.global.u8 	[%rd31+5], %rs152;
	ld.shared.u8 	%rs153, [%r161+6];
	st.global.u8 	[%rd31+6], %rs153;
	ld.shared.u8 	%rs154, [%r161+7];
	st.global.u8 	[%rd31+7], %rs154;
	ld.shared.u8 	%rs155, [%r161+8];
	st.global.u8 	[%rd31+8], %rs155;
	ld.shared.u8 	%rs156, [%r161+9];
	st.global.u8 	[%rd31+9], %rs156;
	ld.shared.u8 	%rs157, [%r161+10];
	st.global.u8 	[%rd31+10], %rs157;
	ld.shared.u8 	%rs158, [%r161+11];
	st.global.u8 	[%rd31+11], %rs158;
	ld.shared.u8 	%rs159, [%r161+12];
	st.global.u8 	[%rd31+12], %rs159;
	ld.shared.u8 	%rs160, [%r161+13];
	st.global.u8 	[%rd31+13], %rs160;
	ld.shared.u8 	%rs161, [%r161+14];
	st.global.u8 	[%rd31+14], %rs161;
	ld.shared.u8 	%rs162, [%r161+15];
	st.global.u8 	[%rd31+15], %rs162;
	ld.shared.u8 	%rs163, [%r161+16];
	st.global.u8 	[%rd31+16], %rs163;
	ld.shared.u8 	%rs164, [%r161+17];
	st.global.u8 	[%rd31+17], %rs164;
	ld.shared.u8 	%rs165, [%r161+18];
	st.global.u8 	[%rd31+18], %rs165;
	ld.shared.u8 	%rs166, [%r161+19];
	st.global.u8 	[%rd31+19], %rs166;
	ld.shared.u8 	%rs167, [%r161+20];
	st.global.u8 	[%rd31+20], %rs167;
	ld.shared.u8 	%rs168, [%r161+21];
	st.global.u8 	[%rd31+21], %rs168;
	ld.shared.u8 	%rs169, [%r161+22];
	st.global.u8 	[%rd31+22], %rs169;
	ld.shared.u8 	%rs170, [%r161+23];
	st.global.u8 	[%rd31+23], %rs170;
	ld.shared.u8 	%rs171, [%r161+24];
	st.global.u8 	[%rd31+24], %rs171;
	ld.shared.u8 	%rs172, [%r161+25];
	st.global.u8 	[%rd31+25], %rs172;
	ld.shared.u8 	%rs173, [%r161+26];
	st.global.u8 	[%rd31+26], %rs173;
	ld.shared.u8 	%rs174, [%r161+27];
	st.global.u8 	[%rd31+27], %rs174;
	ld.shared.u8 	%rs175, [%r161+28];
	st.global.u8 	[%rd31+28], %rs175;
	ld.shared.u8 	%rs176, [%r161+29];
	st.global.u8 	[%rd31+29], %rs176;
	ld.shared.u8 	%rs177, [%r161+30];
	st.global.u8 	[%rd31+30], %rs177;
	ld.shared.u8 	%rs178, [%r161+31];
	st.global.u8 	[%rd31+31], %rs178;
	cvt.u64.u32 	%rd32, %r157;
	add.s64 	%rd33, %rd16, %rd32;
	ld.global.u8 	%rs179, [%rd33];
	st.shared.u8 	[%r161], %rs179;
	ld.global.u8 	%rs180, [%rd33+1];
	st.shared.u8 	[%r161+1], %rs180;
	ld.global.u8 	%rs181, [%rd33+2];
	st.shared.u8 	[%r161+2], %rs181;
	ld.global.u8 	%rs182, [%rd33+3];
	st.shared.u8 	[%r161+3], %rs182;
	ld.global.u8 	%rs183, [%rd33+4];
	st.shared.u8 	[%r161+4], %rs183;
	ld.global.u8 	%rs184, [%rd33+5];
	st.shared.u8 	[%r161+5], %rs184;
	ld.global.u8 	%rs185, [%rd33+6];
	st.shared.u8 	[%r161+6], %rs185;
	ld.global.u8 	%rs186, [%rd33+7];
	st.shared.u8 	[%r161+7], %rs186;
	ld.global.u8 	%rs187, [%rd33+8];
	st.shared.u8 	[%r161+8], %rs187;
	ld.global.u8 	%rs188, [%rd33+9];
	st.shared.u8 	[%r161+9], %rs188;
	ld.global.u8 	%rs189, [%rd33+10];
	st.shared.u8 	[%r161+10], %rs189;
	ld.global.u8 	%rs190, [%rd33+11];
	st.shared.u8 	[%r161+11], %rs190;
	ld.global.u8 	%rs191, [%rd33+12];
	st.shared.u8 	[%r161+12], %rs191;
	ld.global.u8 	%rs192, [%rd33+13];
	st.shared.u8 	[%r161+13], %rs192;
	ld.global.u8 	%rs193, [%rd33+14];
	st.shared.u8 	[%r161+14], %rs193;
	ld.global.u8 	%rs194, [%rd33+15];
	st.shared.u8 	[%r161+15], %rs194;
	ld.global.u8 	%rs195, [%rd33+16];
	st.shared.u8 	[%r161+16], %rs195;
	ld.global.u8 	%rs196, [%rd33+17];
	st.shared.u8 	[%r161+17], %rs196;
	ld.global.u8 	%rs197, [%rd33+18];
	st.shared.u8 	[%r161+18], %rs197;
	ld.global.u8 	%rs198, [%rd33+19];
	st.shared.u8 	[%r161+19], %rs198;
	ld.global.u8 	%rs199, [%rd33+20];
	st.shared.u8 	[%r161+20], %rs199;
	ld.global.u8 	%rs200, [%rd33+21];
	st.shared.u8 	[%r161+21], %rs200;
	ld.global.u8 	%rs201, [%rd33+22];
	st.shared.u8 	[%r161+22], %rs201;
	ld.global.u8 	%rs202, [%rd33+23];
	st.shared.u8 	[%r161+23], %rs202;
	ld.global.u8 	%rs203, [%rd33+24];
	st.shared.u8 	[%r161+24], %rs203;
	ld.global.u8 	%rs204, [%rd33+25];
	st.shared.u8 	[%r161+25], %rs204;
	ld.global.u8 	%rs205, [%rd33+26];
	st.shared.u8 	[%r161+26], %rs205;
	ld.global.u8 	%rs206, [%rd33+27];
	st.shared.u8 	[%r161+27], %rs206;
	ld.global.u8 	%rs207, [%rd33+28];
	st.shared.u8 	[%r161+28], %rs207;
	ld.global.u8 	%rs208, [%rd33+29];
	st.shared.u8 	[%r161+29], %rs208;
	ld.global.u8 	%rs209, [%rd33+30];
	st.shared.u8 	[%r161+30], %rs209;
	ld.global.u8 	%rs210, [%rd33+31];
	st.shared.u8 	[%r161+31], %rs210;
	st.shared.u32 	[%r156], %r55;
	st.shared.u32 	[%r156+4], %r154;
	mov.b32 	%r163, 1;
	st.shared.u32 	[%r156+8], %r163;
	add.s32 	%r184, %r184, 1;
	st.global.u32 	[PAGEFAULT], %r184;
$L__BB0_47:
	and.b32  	%r164, %r195, 31;
	add.s32 	%r165, %r201, %r164;
	mov.u32 	%r166, _ZZ8mykerneliE4data;
	add.s32 	%r167, %r166, %r165;
	ld.shared.u8 	%rs211, [%r167];
	st.global.u8 	[%rd42], %rs211;
	add.s32 	%r195, %r195, 1;
	add.s32 	%r193, %r193, 1;
	setp.ne.s32 	%p42, %r193, 0;
	add.s64 	%rd42, %rd42, 1;
	@%p42 bra 	$L__BB0_23;
$L__BB0_48:
	add.u64 	%rd34, %SP, 0;
	add.u64 	%rd35, %SPL, 0;
	st.local.u32 	[%rd35], %r184;
	mov.u64 	%rd36, $str;
	cvta.global.u64 	%rd37, %rd36;
	{ // callseq 0, 0
	.param .b64 param0;
	st.param.b64 	[param0], %rd37;
	.param .b64 param1;
	st.param.b64 	[param1], %rd34;
	.param .b32 retval0;
	call.uni (retval0), 
	vprintf, 
	(
	param0, 
	param1
	);
	ld.param.b32 	%r168, [retval0];
	} // callseq 0
	ret;

}
	// .globl	_Z5hellov
.visible .entry _Z5hellov()
{
	.reg .b32 	%r<3>;
	.reg .b64 	%rd<3>;

	mov.u64 	%rd1, $str$1;
	cvta.global.u64 	%rd2, %rd1;
	{ // callseq 1, 0
	.param .b64 param0;
	st.param.b64 	[param0], %rd2;
	.param .b64 param1;
	st.param.b64 	[param1], 0;
	.param .b32 retval0;
	call.uni (retval0), 
	vprintf, 
	(
	param0, 
	param1
	);
	ld.param.b32 	%r1, [retval0];
	} // callseq 1
	ret;

}


// ===== COMPILED SASS (sm_100) =====

	.target	sm_100

	.elftype	@"ET_EXEC"


//--------------------- .note.nv.tkinfo           --------------------------
	.section	.note.nv.tkinfo,"",@"SHT_NOTE"
	.sectionflags	@"SHF_NOTE_NV_TKINFO"
	.tkinfo
        /*0018*/ 	.word	0x00000002
        /*0030*/ 	.string	""
        /*0030*/ 	.string	"ptxas"
        /*0030*/ 	.string	"Cuda compilation tools, release 13.0, V13.0.88"
        /*0030*/ 	.string	"Build cuda_13.0.r13.0/compiler.36424714_0"
        /*0030*/ 	.string	"-arch sm_100 -m 64 "



//--------------------- .note.nv.cuinfo           --------------------------
	.section	.note.nv.cuinfo,"",@"SHT_NOTE"
	.sectionflags	@"SHF_NOTE_NV_CUINFO"
        /*0018*/ 	.short	0x0002
        /*001a*/ 	.short	0x0064
        /*001c*/ 	.short	0x0082
	.zero		2


//--------------------- .nv.info                  --------------------------
	.section	.nv.info,"",@"SHT_CUDA_INFO"
	.align	4


	//----- nvinfo : EIATTR_REGCOUNT
	.align		4
        /*0000*/ 	.byte	0x04, 0x2f
        /*0002*/ 	.short	(.L_8 - .L_7)
	.align		4
.L_7:
        /*0004*/ 	.word	index@(_Z8mykerneli)
        /*0008*/ 	.word	0x00000020


	//----- nvinfo : EIATTR_FRAME_SIZE
	.align		4
.L_8:
        /*000c*/ 	.byte	0x04, 0x11
        /*000e*/ 	.short	(.L_10 - .L_9)
	.align		4
.L_9:
        /*0010*/ 	.word	index@(_Z8mykerneli)
        /*0014*/ 	.word	0x00000008


	//----- nvinfo : EIATTR_REGCOUNT
	.align		4
.L_10:
        /*0018*/ 	.byte	0x04, 0x2f
        /*001a*/ 	.short	(.L_12 - .L_11)
	.align		4
.L_11:
        /*001c*/ 	.word	index@(_Z5hellov)
        /*0020*/ 	.word	0x00000018


	//----- nvinfo : EIATTR_FRAME_SIZE
	.align		4
.L_12:
        /*0024*/ 	.byte	0x04, 0x11
        /*0026*/ 	.short	(.L_14 - .L_13)
	.align		4
.L_13:
        /*0028*/ 	.word	index@(_Z5hellov)
        /*002c*/ 	.word	0x00000000


	//----- nvinfo : EIATTR_MIN_STACK_SIZE
	.align		4
.L_14:
        /*0030*/ 	.byte	0x04, 0x12
        /*0032*/ 	.short	(.L_16 - .L_15)
	.align		4
.L_15:
        /*0034*/ 	.word	index@(_Z5hellov)
        /*0038*/ 	.word	0x00000000


	//----- nvinfo : EIATTR_MIN_STACK_SIZE
	.align		4
.L_16:
        /*003c*/ 	.byte	0x04, 0x12
        /*003e*/ 	.short	(.L_18 - .L_17)
	.align		4
.L_17:
        /*0040*/ 	.word	index@(_Z8mykerneli)
        /*0044*/ 	.word	0x00000008
.L_18:


//--------------------- .nv.compat                --------------------------
	.section	.nv.compat,"",@"SHT_CUDA_COMPAT_INFO"
	.align	4
        /*0000*/ 	.byte	0x02, 0x09, 0x00, 0x00, 0x02, 0x02, 0x01, 0x00, 0x02, 0x05, 0x05, 0x00, 0x03, 0x07, 0x01, 0x01
        /*0010*/ 	.byte	0x02, 0x03, 0x00, 0x00, 0x02, 0x06, 0x01, 0x00, 0x04, 0x0b, 0x08, 0x00, 0x09, 0x00, 0x00, 0x00
        /*0020*/ 	.byte	0x00, 0x00, 0x00, 0x00


//--------------------- .nv.info._Z5hellov        --------------------------
	.section	.nv.info._Z5hellov,"",@"SHT_CUDA_INFO"
	.sectionflags	@""
	.align	4


	//----- nvinfo : EIATTR_CUDA_API_VERSION
	.align		4
        /*0000*/ 	.byte	0x04, 0x37
        /*0002*/ 	.short	(.L_20 - .L_19)
.L_19:
        /*0004*/ 	.word	0x00000082


	//----- nvinfo : EIATTR_SPARSE_MMA_MASK
	.align		4
.L_20:
        /*0008*/ 	.byte	0x03, 0x50
        /*000a*/ 	.short	0x0000


	//----- nvinfo : EIATTR_MAXREG_COUNT
	.align		4
        /*000c*/ 	.byte	0x03, 0x1b
        /*000e*/ 	.short	0x00ff


	//----- nvinfo : EIATTR_EXTERNS
	.align		4
        /*0010*/ 	.byte	0x04, 0x0f
        /*0012*/ 	.short	(.L_22 - .L_21)


	//   ....[0]....
	.align		4
.L_21:
        /*0014*/ 	.word	index@(vprintf)


	//----- nvinfo : EIATTR_MERCURY_ISA_VERSION
	.align		4
.L_22:
        /*0018*/ 	.byte	0x03, 0x5f
        /*001a*/ 	.short	0x0101


	//----- nvinfo : EIATTR_VRC_CTA_INIT_COUNT
	.align		4
        /*001c*/ 	.byte	0x02, 0x4a
	.zero		1
	.zero		1


	//----- nvinfo : EIATTR_SYSCALL_OFFSETS
	.align		4
        /*0020*/ 	.byte	0x04, 0x46
        /*0022*/ 	.short	(.L_24 - .L_23)


	//   ....[0]....
.L_23:
        /*0024*/ 	.word	0x00000080


	//----- nvinfo : EIATTR_EXIT_INSTR_OFFSETS
	.align		4
.L_24:
        /*0028*/ 	.byte	0x04, 0x1c
        /*002a*/ 	.short	(.L_26 - .L_25)


	//   ....[0]....
.L_25:
        /*002c*/ 	.word	0x00000090


	//----- nvinfo : EIATTR_SW_WAR
	.align		4
.L_26:
        /*0030*/ 	.byte	0x04, 0x36
        /*0032*/ 	.short	(.L_28 - .L_27)
.L_27:
        /*0034*/ 	.word	0x00000008
.L_28:


//--------------------- .nv.info._Z8mykerneli     --------------------------
	.section	.nv.info._Z8mykerneli,"",@"SHT_CUDA_INFO"
	.sectionflags	@""
	.align	4


	//----- nvinfo : EIATTR_CUDA_API_VERSION
	.align		4
        /*0000*/ 	.byte	0x04, 0x37
        /*0002*/ 	.short	(.L_30 - .L_29)
.L_29:
        /*0004*/ 	.word	0x00000082


	//----- nvinfo : EIATTR_KPARAM_INFO
	.align		4
.L_30:
        /*0008*/ 	.byte	0x04, 0x17
        /*000a*/ 	.short	(.L_32 - .L_31)
.L_31:
        /*000c*/ 	.word	0x00000000
        /*0010*/ 	.short	0x0000
        /*0012*/ 	.short	0x0000
        /*0014*/ 	.byte	0x00, 0xf0, 0x11, 0x00


	//----- nvinfo : EIATTR_SPARSE_MMA_MASK
	.align		4
.L_32:
        /*0018*/ 	.byte	0x03, 0x50
        /*001a*/ 	.short	0x0000


	//----- nvinfo : EIATTR_MAXREG_COUNT
	.align		4
        /*001c*/ 	.byte	0x03, 0x1b
        /*001e*/ 	.short	0x00ff


	//----- nvinfo : EIATTR_EXTERNS
	.align		4
        /*0020*/ 	.byte	0x04, 0x0f
        /*0022*/ 	.short	(.L_34 - .L_33)


	//   ....[0]....
	.align		4
.L_33:
        /*0024*/ 	.word	index@(vprintf)


	//----- nvinfo : EIATTR_MERCURY_ISA_VERSION
	.align		4
.L_34:
        /*0028*/ 	.byte	0x03, 0x5f
        /*002a*/ 	.short	0x0101


	//----- nvinfo : EIATTR_VRC_CTA_INIT_COUNT
	.align		4
        /*002c*/ 	.byte	0x02, 0x4a
	.zero		1
	.zero		1


	//----- nvinfo : EIATTR_SYSCALL_OFFSETS
	.align		4
        /*0030*/ 	.byte	0x04, 0x46
        /*0032*/ 	.short	(.L_36 - .L_35)


	//   ....[0]....
.L_35:
        /*0034*/ 	.word	0x000030b0


	//----- nvinfo : EIATTR_EXIT_INSTR_OFFSETS
	.align		4
.L_36:
        /*0038*/ 	.byte	0x04, 0x1c
        /*003a*/ 	.short	(.L_38 - .L_37)


	//   ....[0]....
.L_37:
        /*003c*/ 	.word	0x000030c0


	//----- nvinfo : EIATTR_CBANK_PARAM_SIZE
	.align		4
.L_38:
        /*0040*/ 	.byte	0x03, 0x19
        /*0042*/ 	.short	0x0004


	//----- nvinfo : EIATTR_PARAM_CBANK
	.align		4
        /*0044*/ 	.byte	0x04, 0x0a
        /*0046*/ 	.short	(.L_40 - .L_39)
	.align		4
.L_39:
        /*0048*/ 	.word	index@(.nv.constant0._Z8mykerneli)
        /*004c*/ 	.short	0x0380
        /*004e*/ 	.short	0x0004


	//----- nvinfo : EIATTR_SW_WAR
	.align		4
.L_40:
        /*0050*/ 	.byte	0x04, 0x36
        /*0052*/ 	.short	(.L_42 - .L_41)
.L_41:
        /*0054*/ 	.word	0x00000008
.L_42:


//--------------------- .nv.callgraph             --------------------------
	.section	.nv.callgraph,"",@"SHT_CUDA_CALLGRAPH"
	.align	4
	.sectionentsize	8
	.align		4
        /*0000*/ 	.word	0x00000000
	.align		4
        /*0004*/ 	.word	0xffffffff
	.align		4
        /*0008*/ 	.word	index@(_Z5hellov)
	.align		4
        /*000c*/ 	.word	index@(vprintf)
	.align		4
        /*0010*/ 	.word	index@(_Z8mykerneli)
	.align		4
        /*0014*/ 	.word	index@(vprintf)
	.align		4
        /*0018*/ 	.word	0x00000000
	.align		4
        /*001c*/ 	.word	0xfffffffe
	.align		4
        /*0020*/ 	.word	0x00000000
	.align		4
        /*0024*/ 	.word	0xfffffffd
	.align		4
        /*0028*/ 	.word	0x00000000
	.align		4
        /*002c*/ 	.word	0xfffffffc


//--------------------- .nv.constant4             --------------------------
	.section	.nv.constant4,"a",@progbits
	.align	8
	.align		8
.nv.constant4:
        /*0000*/ 	.dword	vprintf
	.align		8
        /*0008*/ 	.dword	PAGE_ENTRIES
	.align		8
        /*0010*/ 	.dword	PAGEFAULT
	.align		8
        /*0018*/ 	.dword	storage
	.align		8
        /*0020*/ 	.dword	results
	.align		8
        /*0028*/ 	.dword	input
	.align		8
        /*0030*/ 	.dword	$str
	.align		8
        /*0038*/ 	.dword	$str$1


//--------------------- .text._Z5hellov           --------------------------
	.section	.text._Z5hellov,"ax",@progbits
	.align	128
        .global         _Z5hellov
        .type           _Z5hellov,@function
        .size           _Z5hellov,(.L_x_28 - _Z5hellov)
        .other          _Z5hellov,@"STO_CUDA_ENTRY STV_DEFAULT"
_Z5hellov:
.text._Z5hellov:
[----:B------:R-:W0:Y:S01]  /*0000*/  LDC R1, c[0x0][0x37c] ;  /* 0x0000df00ff017b82 */ /* 0x000e220000000800 */
[----:B------:R-:W-:Y:S01]  /*0010*/  MOV R0, 0x0 ;  /* 0x0000000000007802 */ /* 0x000fe20000000f00 */
[----:B------:R-:W1:Y:S01]  /*0020*/  LDCU.64 UR4, c[0x4][0x38] ;  /* 0x01000700ff0477ac */ /* 0x000e620008000a00 */
[----:B------:R-:W-:-:S05]  /*0030*/  CS2R R6, SRZ ;  /* 0x0000000000067805 */ /* 0x000fca000001ff00 */
[----:B------:R2:W3:Y:S01]  /*0040*/  LDC.64 R2, c[0x4][R0] ;  /* 0x0100000000027b82 */ /* 0x0004e20000000a00 */
[----:B-1----:R-:W-:Y:S02]  /*0050*/  IMAD.U32 R4, RZ, RZ, UR4 ;  /* 0x00000004ff047e24 */ /* 0x002fe4000f8e00ff */
[----:B--2---:R-:W-:-:S07]  /*0060*/  IMAD.U32 R5, RZ, RZ, UR5 ;  /* 0x00000005ff057e24 */ /* 0x004fce000f8e00ff */
[----:B------:R-:W-:-:S07]  /*0070*/  LEPC R20, `(.L_x_0) ;  /* 0x000000001014794e */ /* 0x000fce0000000000 */
[----:B0--3--:R-:W-:Y:S05]  /*0080*/  CALL.ABS.NOINC R2 ;  /* 0x0000000002007343 */ /* 0x009fea0003c00000 */
.L_x_0:
[----:B------:R-:W-:Y:S05]  /*0090*/  EXIT ;  /* 0x000000000000794d */ /* 0x000fea0003800000 */
.L_x_1:
[----:B------:R-:W-:-:S00]  /*00a0*/  BRA `(.L_x_1) ;  /* 0xfffffffc00fc7947 */ /* 0x000fc0000383ffff */
[----:B------:R-:W-:-:S00]  /*00b0*/  NOP ;  /* 0x0000000000007918 */ /* 0x000fc00000000000 */
        /* <DEDUP_REMOVED lines=12> */
.L_x_28:


//--------------------- .text._Z8mykerneli        --------------------------
	.section	.text._Z8mykerneli,"ax",@progbits
	.align	128
        .global         _Z8mykerneli
        .type           _Z8mykerneli,@function
        .size           _Z8mykerneli,(.L_x_29 - _Z8mykerneli)
        .other          _Z8mykerneli,@"STO_CUDA_ENTRY STV_DEFAULT"
_Z8mykerneli:
.text._Z8mykerneli:
[----:B------:R-:W0:Y:S08]  /*0000*/  LDC R1, c[0x0][0x37c] ;  /* 0x0000df00ff017b82 */ /* 0x000e300000000800 */
[----:B------:R-:W1:Y:S01]  /*0010*/  LDC.64 R4, c[0x4][0x10] ;  /* 0x01000400ff047b82 */ /* 0x000e620000000a00 */
[----:B------:R-:W1:Y:S01]  /*0020*/  LDCU.64 UR12, c[0x0][0x358] ;  /* 0x00006b00ff0c77ac */ /* 0x000e620008000a00 */
[----:B0-----:R-:W-:-:S02]  /*0030*/  VIADD R1, R1, 0xfffffff8 ;  /* 0xfffffff801017836 */ /* 0x001fc40000000000 */
[----:B------:R-:W-:Y:S01]  /*0040*/  IMAD.MOV.U32 R12, RZ, RZ, -0x1 ;  /* 0xffffffffff0c7424 */ /* 0x000fe200078e00ff */
[----:B------:R-:W0:Y:S01]  /*0050*/  LDCU.64 UR8, c[0x4][0x28] ;  /* 0x01000500ff0877ac */ /* 0x000e220008000a00 */
[----:B------:R-:W-:Y:S02]  /*0060*/  IMAD.MOV.U32 R8, RZ, RZ, -0x1 ;  /* 0xffffffffff087424 */ /* 0x000fe400078e00ff */
[----:B------:R-:W2:Y:S01]  /*0070*/  S2UR UR5, SR_CgaCtaId ;  /* 0x00000000000579c3 */ /* 0x000ea20000008800 */
[----:B------:R-:W3:Y:S01]  /*0080*/  LDCU.64 UR6, c[0x4][0x20] ;  /* 0x01000400ff0677ac */ /* 0x000ee20008000a00 */
[----:B------:R-:W-:Y:S02]  /*0090*/  IMAD.MOV.U32 R9, RZ, RZ, -0x1 ;  /* 0xffffffffff097424 */ /* 0x000fe400078e00ff */
[----:B------:R-:W-:Y:S01]  /*00a0*/  IMAD.MOV.U32 R11, RZ, RZ, -0x1 ;  /* 0xffffffffff0b7424 */ /* 0x000fe200078e00ff */
[----:B------:R-:W4:Y:S01]  /*00b0*/  LDCU.64 UR10, c[0x4][0x18] ;  /* 0x01000300ff0a77ac */ /* 0x000f220008000a00 */
[----:B------:R-:W-:-:S02]  /*00c0*/  IMAD.MOV.U32 R10, RZ, RZ, RZ ;  /* 0x000000ffff0a7224 */ /* 0x000fc400078e00ff */
[----:B------:R-:W-:Y:S01]  /*00d0*/  IMAD.MOV.U32 R13, RZ, RZ, RZ ;  /* 0x000000ffff0d7224 */ /* 0x000fe200078e00ff */
[----:B------:R-:W5:Y:S01]  /*00e0*/  LDCU UR14, c[0x0][0x2f8] ;  /* 0x00005f00ff0e77ac */ /* 0x000f620008000800 */
[----:B------:R-:W-:Y:S01]  /*00f0*/  UMOV UR4, 0x400 ;  /* 0x0000040000047882 */ /* 0x000fe20000000000 */
[----:B------:R-:W4:Y:S01]  /*0100*/  LDCU UR15, c[0x0][0x2fc] ;  /* 0x00005f80ff0f77ac */ /* 0x000f220008000800 */
[----:B-1----:R-:W-:Y:S01]  /*0110*/  STG.E desc[UR12][R4.64], RZ ;  /* 0x000000ff04007986 */ /* 0x002fe2000c10190c */
[----:B0-----:R-:W-:Y:S01]  /*0120*/  UIADD3 UR8, UP0, UPT, UR8, 0x7, URZ ;  /* 0x0000000708087890 */ /* 0x001fe2000ff1e0ff */
[----:B------:R-:W0:Y:S01]  /*0130*/  LDCU.64 UR18, c[0x4][0x28] ;  /* 0x01000500ff1277ac */ /* 0x000e220008000a00 */
[----:B--2---:R-:W-:-:S04]  /*0140*/  ULEA UR4, UR5, UR4, 0x18 ;  /* 0x0000000405047291 */ /* 0x004fc8000f8ec0ff */
[----:B------:R-:W-:Y:S01]  /*0150*/  MOV R3, UR8 ;  /* 0x0000000800037c02 */ /* 0x000fe20008000f00 */
[----:B------:R-:W-:Y:S01]  /*0160*/  UIADD3.X UR9, UPT, UPT, URZ, UR9, URZ, UP0, !UPT ;  /* 0x00000009ff097290 */ /* 0x000fe200087fe4ff */
[----:B-----5:R-:W-:Y:S01]  /*0170*/  IADD3 R6, P0, PT, R1, UR14, RZ ;  /* 0x0000000e01067c10 */ /* 0x020fe2000ff1e0ff */
[----:B---3--:R-:W-:Y:S01]  /*0180*/  UIADD3 UR6, UP0, UPT, UR6, 0x7, URZ ;  /* 0x0000000706067890 */ /* 0x008fe2000ff1e0ff */
[----:B------:R-:W-:Y:S01]  /*0190*/  IMAD.U32 R2, RZ, RZ, UR4 ;  /* 0x00000004ff027e24 */ /* 0x000fe2000f8e00ff */
[----:B----4-:R-:W-:Y:S02]  /*01a0*/  UIADD3 UR4, UP1, UPT, UR10, 0x7, URZ ;  /* 0x000000070a047890 */ /* 0x010fe4000ff3e0ff */
[----:B------:R-:W-:Y:S01]  /*01b0*/  IMAD.X R7, RZ, RZ, UR15, P0 ;  /* 0x0000000fff077e24 */ /* 0x000fe200080e06ff */
[----:B------:R-:W-:Y:S01]  /*01c0*/  UIADD3.X UR7, UPT, UPT, URZ, UR7, URZ, UP0, !UPT ;  /* 0x00000007ff077290 */ /* 0x000fe200087fe4ff */
[----:B------:R-:W-:Y:S01]  /*01d0*/  IMAD.U32 R14, RZ, RZ, UR9 ;  /* 0x00000009ff0e7e24 */ /* 0x000fe2000f8e00ff */
[----:B------:R-:W-:Y:S01]  /*01e0*/  UIADD3.X UR5, UPT, UPT, URZ, UR11, URZ, UP1, !UPT ;  /* 0x0000000bff057290 */ /* 0x000fe20008ffe4ff */
[----:B------:R-:W-:Y:S01]  /*01f0*/  STS.128 [R2+0x40], R8 ;  /* 0x0000400802007388 */ /* 0x000fe20000000c00 */
[----:B------:R-:W-:Y:S01]  /*0200*/  IMAD.U32 R0, RZ, RZ, UR4 ;  /* 0x00000004ff007e24 */ /* 0x000fe2000f8e00ff */
[----:B------:R-:W1:Y:S02]  /*0210*/  LDCU.64 UR16, c[0x4][0x20] ;  /* 0x01000400ff1077ac */ /* 0x000e640008000a00 */
[----:B------:R2:W-:Y:S01]  /*0220*/  STS.64 [R2+0x50], R12 ;  /* 0x0000500c02007388 */ /* 0x0005e20000000a00 */
[----:B------:R-:W-:Y:S01]  /*0230*/  UMOV UR4, URZ ;  /* 0x000000ff00047c82 */ /* 0x000fe20008000000 */
[----:B--2---:R-:W-:-:S02]  /*0240*/  IMAD.U32 R12, RZ, RZ, UR6 ;  /* 0x00000006ff0c7e24 */ /* 0x004fc4000f8e00ff */
[----:B------:R-:W-:Y:S02]  /*0250*/  IMAD.U32 R13, RZ, RZ, UR7 ;  /* 0x00000007ff0d7e24 */ /* 0x000fe4000f8e00ff */
[----:B01----:R-:W-:-:S07]  /*0260*/  IMAD.U32 R9, RZ, RZ, UR5 ;  /* 0x00000005ff097e24 */ /* 0x003fce000f8e00ff */
.L_x_2:
[----:B------:R-:W-:Y:S02]  /*0270*/  IMAD.MOV.U32 R10, RZ, RZ, R3 ;  /* 0x000000ffff0a7224 */ /* 0x000fe400078e0003 */
[----:B------:R-:W-:-:S05]  /*0280*/  IMAD.MOV.U32 R11, RZ, RZ, R14 ;  /* 0x000000ffff0b7224 */ /* 0x000fca00078e000e */
[----:B------:R-:W2:Y:S01]  /*0290*/  LDG.E.U8 R3, desc[UR12][R10.64+-0x7] ;  /* 0xfffff90c0a037981 */ /* 0x000ea2000c1e1100 */
[----:B------:R-:W-:Y:S01]  /*02a0*/  IMAD.MOV.U32 R4, RZ, RZ, R12 ;  /* 0x000000ffff047224 */ /* 0x000fe200078e000c */
[----:B------:R-:W-:Y:S01]  /*02b0*/  MOV R5, R13 ;  /* 0x0000000d00057202 */ /* 0x000fe20000000f00 */
[----:B------:R-:W-:-:S04]  /*02c0*/  IMAD.MOV.U32 R8, RZ, RZ, R0 ;  /* 0x000000ffff087224 */ /* 0x000fc800078e0000 */
[----:B--2---:R0:W-:Y:S04]  /*02d0*/  STG.E.U8 desc[UR12][R4.64+-0x7], R3 ;  /* 0xfffff90304007986 */ /* 0x0041e8000c10110c */
[----:B------:R-:W-:Y:S04]  /*02e0*/  STG.E.U8 desc[UR12][R8.64+-0x7], RZ ;  /* 0xfffff9ff08007986 */ /* 0x000fe8000c10110c */
[----:B------:R-:W2:Y:S04]  /*02f0*/  LDG.E.U8 R13, desc[UR12][R10.64+-0x6] ;  /* 0xfffffa0c0a0d7981 */ /* 0x000ea8000c1e1100 */
[----:B--2---:R1:W-:Y:S04]  /*0300*/  STG.E.U8 desc[UR12][R4.64+-0x6], R13 ;  /* 0xfffffa0d04007986 */ /* 0x0043e8000c10110c */
[----:B------:R-:W-:Y:S04]  /*0310*/  STG.E.U8 desc[UR12][R8.64+-0x6], RZ ;  /* 0xfffffaff08007986 */ /* 0x000fe8000c10110c */
[----:B------:R-:W2:Y:S04]  /*0320*/  LDG.E.U8 R15, desc[UR12][R10.64+-0x5] ;  /* 0xfffffb0c0a0f7981 */ /* 0x000ea8000c1e1100 */
[----:B--2---:R2:W-:Y:S04]  /*0330*/  STG.E.U8 desc[UR12][R4.64+-0x5], R15 ;  /* 0xfffffb0f04007986 */ /* 0x0045e8000c10110c */
[----:B------:R-:W-:Y:S04]  /*0340*/  STG.E.U8 desc[UR12][R8.64+-0x5], RZ ;  /* 0xfffffbff08007986 */ /* 0x000fe8000c10110c */
[----:B------:R-:W3:Y:S04]  /*0350*/  LDG.E.U8 R17, desc[UR12][R10.64+-0x4] ;  /* 0xfffffc0c0a117981 */ /* 0x000ee8000c1e1100 */
[----:B---3--:R3:W-:Y:S04]  /*0360*/  STG.E.U8 desc[UR12][R4.64+-0x4], R17 ;  /* 0xfffffc1104007986 */ /* 0x0087e8000c10110c */
[----:B------:R-:W-:Y:S04]  /*0370*/  STG.E.U8 desc[UR12][R8.64+-0x4], RZ ;  /* 0xfffffcff08007986 */ /* 0x000fe8000c10110c */
[----:B0-----:R-:W4:Y:S04]  /*0380*/  LDG.E.U8 R3, desc[UR12][R10.64+-0x3] ;  /* 0xfffffd0c0a037981 */ /* 0x001f28000c1e1100 */
[----:B----4-:R0:W-:Y:S04]  /*0390*/  STG.E.U8 desc[UR12][R4.64+-0x3], R3 ;  /* 0xfffffd0304007986 */ /* 0x0101e8000c10110c */
[----:B------:R-:W-:Y:S04]  /*03a0*/  STG.E.U8 desc[UR12][R8.64+-0x3], RZ ;  /* 0xfffffdff08007986 */ /* 0x000fe8000c10110c */
[----:B-1----:R-:W4:Y:S04]  /*03b0*/  LDG.E.U8 R13, desc[UR12][R10.64+-0x2] ;  /* 0xfffffe0c0a0d7981 */ /* 0x002f28000c1e1100 */
[----:B----4-:R1:W-:Y:S04]  /*03c0*/  STG.E.U8 desc[UR12][R4.64+-0x2], R13 ;  /* 0xfffffe0d04007986 */ /* 0x0103e8000c10110c */
[----:B------:R-:W-:Y:S04]  /*03d0*/  STG.E.U8 desc[UR12][R8.64+-0x2], RZ ;  /* 0xfffffeff08007986 */ /* 0x000fe8000c10110c */
[----:B--2---:R-:W2:Y:S04]  /*03e0*/  LDG.E.U8 R15, desc[UR12][R10.64+-0x1] ;  /* 0xffffff0c0a0f7981 */ /* 0x004ea8000c1e1100 */
[----:B--2---:R2:W-:Y:S04]  /*03f0*/  STG.E.U8 desc[UR12][R4.64+-0x1], R15 ;  /* 0xffffff0f04007986 */ /* 0x0045e8000c10110c */
[----:B------:R-:W-:Y:S04]  /*0400*/  STG.E.U8 desc[UR12][R8.64+-0x1], RZ ;  /* 0xffffffff08007986 */ /* 0x000fe8000c10110c */
[----:B---3--:R-:W3:Y:S04]  /*0410*/  LDG.E.U8 R17, desc[UR12][R10.64] ;  /* 0x0000000c0a117981 */ /* 0x008ee8000c1e1100 */
        /* <DEDUP_REMOVED lines=20> */
[----:B--2---:R-:W2:Y:S01]  /*0560*/  LDG.E.U8 R15, desc[UR12][R10.64+0x7] ;  /* 0x0000070c0a0f7981 */ /* 0x004ea2000c1e1100 */
[----:B------:R-:W-:-:S04]  /*0570*/  UIADD3 UR4, UPT, UPT, UR4, 0x10, URZ ;  /* 0x0000001004047890 */ /* 0x000fc8000fffe0ff */
[----:B------:R-:W-:Y:S01]  /*0580*/  UISETP.NE.AND UP0, UPT, UR4, 0x20000, UPT ;  /* 0x000200000400788c */ /* 0x000fe2000bf05270 */
[----:B--2---:R-:W-:Y:S04]  /*0590*/  STG.E.U8 desc[UR12][R4.64+0x7], R15 ;  /* 0x0000070f04007986 */ /* 0x004fe8000c10110c */
[----:B------:R-:W-:Y:S04]  /*05a0*/  STG.E.U8 desc[UR12][R8.64+0x7], RZ ;  /* 0x000007ff08007986 */ /* 0x000fe8000c10110c */
[----:B---3--:R-:W2:Y:S01]  /*05b0*/  LDG.E.U8 R17, desc[UR12][R10.64+0x8] ;  /* 0x0000080c0a117981 */ /* 0x008ea2000c1e1100 */
[----:B0-----:R-:W-:-:S02]  /*05c0*/  IADD3 R3, P0, PT, R10, 0x10, RZ ;  /* 0x000000100a037810 */ /* 0x001fc40007f1e0ff */
[----:B------:R-:W-:Y:S02]  /*05d0*/  IADD3 R12, P1, PT, R4, 0x10, RZ ;  /* 0x00000010040c7810 */ /* 0x000fe40007f3e0ff */
[----:B------:R-:W-:Y:S01]  /*05e0*/  IADD3 R0, P2, PT, R8, 0x10, RZ ;  /* 0x0000001008007810 */ /* 0x000fe20007f5e0ff */
[----:B------:R-:W-:Y:S02]  /*05f0*/  IMAD.X R14, RZ, RZ, R11, P0 ;  /* 0x000000ffff0e7224 */ /* 0x000fe400000e060b */
[----:B-1----:R-:W-:Y:S01]  /*0600*/  IMAD.X R13, RZ, RZ, R5, P1 ;  /* 0x000000ffff0d7224 */ /* 0x002fe200008e0605 */
[----:B--2---:R-:W-:Y:S04]  /*0610*/  STG.E.U8 desc[UR12][R4.64+0x8], R17 ;  /* 0x0000081104007986 */ /* 0x004fe8000c10110c */
[----:B------:R0:W-:Y:S02]  /*0620*/  STG.E.U8 desc[UR12][R8.64+0x8], RZ ;  /* 0x000008ff08007986 */ /* 0x0001e4000c10110c */
[----:B0-----:R-:W-:Y:S01]  /*0630*/  IMAD.X R9, RZ, RZ, R9, P2 ;  /* 0x000000ffff097224 */ /* 0x001fe200010e0609 */
[----:B------:R-:W-:Y:S06]  /*0640*/  BRA.U UP0, `(.L_x_2) ;  /* 0xfffffffd00087547 */ /* 0x000fec000b83ffff */
[----:B------:R-:W0:Y:S01]  /*0650*/  LDCU UR4, c[0x0][0x380] ;  /* 0x00007000ff0477ac */ /* 0x000e220008000800 */
[----:B------:R-:W-:Y:S01]  /*0660*/  IMAD.MOV.U32 R0, RZ, RZ, RZ ;  /* 0x000000ffff007224 */ /* 0x000fe200078e00ff */
[----:B0-----:R-:W-:-:S09]  /*0670*/  UISETP.GE.AND UP0, UPT, UR4, 0x1, UPT ;  /* 0x000000010400788c */ /* 0x001fd2000bf06270 */
[----:B------:R-:W-:Y:S05]  /*0680*/  BRA.U !UP0, `(.L_x_3) ;  /* 0x0000000d08847547 */ /* 0x000fea000b800000 */
[----:B------:R-:W0:Y:S01]  /*0690*/  LDC.64 R4, c[0x4][0x18] ;  /* 0x01000600ff047b82 */ /* 0x000e220000000a00 */
[----:B------:R-:W-:Y:S01]  /*06a0*/  IMAD.MOV.U32 R0, RZ, RZ, RZ ;  /* 0x000000ffff007224 */ /* 0x000fe200078e00ff */
[----:B------:R-:W-:Y:S01]  /*06b0*/  UIADD3 UR4, UPT, UPT, -UR4, URZ, URZ ;  /* 0x000000ff04047290 */ /* 0x000fe2000fffe1ff */
[----:B------:R-:W-:-:S11]  /*06c0*/  IMAD.MOV.U32 R12, RZ, RZ, RZ ;  /* 0x000000ffff0c7224 */ /* 0x000fd600078e00ff */
.L_x_10:
[----:B-12---:R-:W1:Y:S01]  /*06d0*/  LDS R2, [R2+0x40] ;  /* 0x0000400002027984 */ /* 0x006e620000000800 */
[----:B------:R-:W-:Y:S01]  /*06e0*/  SHF.R.U32.HI R19, RZ, 0x5, R12 ;  /* 0x00000005ff137819 */ /* 0x000fe2000001160c */
[----:B------:R-:W-:Y:S01]  /*06f0*/  IMAD.U32 R8, RZ, RZ, UR18 ;  /* 0x00000012ff087e24 */ /* 0x000fe2000f8e00ff */
[----:B------:R-:W-:-:S05]  /*0700*/  MOV R9, UR19 ;  /* 0x0000001300097c02 */ /* 0x000fca0008000f00 */
[----:B------:R2:W5:Y:S01]  /*0710*/  LDG.E.U8 R13, desc[UR12][R8.64] ;  /* 0x0000000c080d7981 */ /* 0x000562000c1e1100 */
[----:B-1----:R-:W-:-:S13]  /*0720*/  ISETP.NE.AND P0, PT, R2, R19, PT ;  /* 0x000000130200720c */ /* 0x002fda0003f05270 */
[----:B--2---:R-:W-:Y:S05]  /*0730*/  @P0 BRA `(.L_x_4) ;  /* 0x0000000000200947 */ /* 0x004fea0003800000 */
[----:B------:R-:W1:Y:S01]  /*0740*/  S2R R14, SR_CgaCtaId ;  /* 0x00000000000e7919 */ /* 0x000e620000008800 */
[----:B------:R-:W-:Y:S01]  /*0750*/  MOV R11, 0x400 ;  /* 0x00000400000b7802 */ /* 0x000fe20000000f00 */
[----:B------:R-:W-:Y:S02]  /*0760*/  IMAD.MOV.U32 R9, RZ, RZ, 0x1 ;  /* 0x00000001ff097424 */ /* 0x000fe400078e00ff */
[----:B------:R-:W-:Y:S01]  /*0770*/  IMAD.MOV.U32 R3, RZ, RZ, 0x1 ;  /* 0x00000001ff037424 */ /* 0x000fe200078e00ff */
[----:B-1----:R-:W-:-:S05]  /*0780*/  LEA R2, R14, R11, 0x18 ;  /* 0x0000000b0e027211 */ /* 0x002fca00078ec0ff */
[----:B------:R2:W3:Y:S04]  /*0790*/  LDS R15, [R2+0x44] ;  /* 0x00004400020f7984 */ /* 0x0004e80000000800 */
[----:B------:R2:W-:Y:S01]  /*07a0*/  STS [R2+0x48], R9 ;  /* 0x0000480902007388 */ /* 0x0005e20000000800 */
[----:B------:R-:W-:Y:S05]  /*07b0*/  BRA `(.L_x_5) ;  /* 0x0000000000247947 */ /* 0x000fea0003800000 */
.L_x_4:
[----:B------:R-:W1:Y:S01]  /*07c0*/  S2R R14, SR_CgaCtaId ;  /* 0x00000000000e7919 */ /* 0x000e620000008800 */
[----:B------:R-:W-:Y:S01]  /*07d0*/  MOV R11, 0x400 ;  /* 0x00000400000b7802 */ /* 0x000fe20000000f00 */
[----:B------:R-:W-:Y:S02]  /*07e0*/  IMAD.MOV.U32 R3, RZ, RZ, RZ ;  /* 0x000000ffff037224 */ /* 0x000fe400078e00ff */
[----:B------:R-:W-:Y:S01]  /*07f0*/  IMAD.MOV.U32 R15, RZ, RZ, -0x1 ;  /* 0xffffffffff0f7424 */ /* 0x000fe200078e00ff */
[----:B-1----:R-:W-:-:S05]  /*0800*/  LEA R2, R14, R11, 0x18 ;  /* 0x0000000b0e027211 */ /* 0x002fca00078ec0ff */
[----:B------:R-:W1:Y:S02]  /*0810*/  LDS R8, [R2+0x48] ;  /* 0x0000480002087984 */ /* 0x000e640000000800 */
[----:B-1----:R-:W-:-:S13]  /*0820*/  ISETP.NE.AND P0, PT, R8, RZ, PT ;  /* 0x000000ff0800720c */ /* 0x002fda0003f05270 */
[----:B------:R-:W-:-:S05]  /*0830*/  @P0 VIADD R3, R8, 0x1 ;  /* 0x0000000108030836 */ /* 0x000fca0000000000 */
[----:B------:R1:W-:Y:S02]  /*0840*/  @P0 STS [R2+0x48], R3 ;  /* 0x0000480302000388 */ /* 0x0003e40000000800 */
.L_x_5:
[----:B------:R-:W4:Y:S04]  /*0850*/  LDS R8, [R2+0x4c] ;  /* 0x00004c0002087984 */ /* 0x000f280000000800 */
[----:B------:R0:W0:Y:S01]  /*0860*/  LDS R10, [R2+0x44] ;  /* 0x00004400020a7984 */ /* 0x0000220000000800 */
[----:B----4-:R-:W-:-:S13]  /*0870*/  ISETP.NE.AND P0, PT, R8, R19, PT ;  /* 0x000000130800720c */ /* 0x010fda0003f05270 */
[----:B0-----:R-:W-:Y:S05]  /*0880*/  @!P0 BRA `(.L_x_6) ;  /* 0x00000000001c8947 */ /* 0x001fea0003800000 */
[----:B------:R-:W0:Y:S01]  /*0890*/  LDS R8, [R2+0x54] ;  /* 0x0000540002087984 */ /* 0x000e220000000800 */
[----:B--2---:R-:W-:Y:S01]  /*08a0*/  IMAD.MOV.U32 R9, RZ, RZ, RZ ;  /* 0x000000ffff097224 */ /* 0x004fe200078e00ff */
[----:B0-----:R-:W-:-:S13]  /*08b0*/  ISETP.NE.AND P0, PT, R8, RZ, PT ;  /* 0x000000ff0800720c */ /* 0x001fda0003f05270 */
[----:B------:R-:W-:Y:S05]  /*08c0*/  @!P0 BRA `(.L_x_7) ;  /* 0x00000000001c8947 */ /* 0x000fea0003800000 */
[----:B------:R-:W-:-:S05]  /*08d0*/  VIADD R9, R8, 0x1 ;  /* 0x0000000108097836 */ /* 0x000fca0000000000 */
[----:B------:R2:W-:Y:S01]  /*08e0*/  STS [R2+0x54], R9 ;  /* 0x0000540902007388 */ /* 0x0005e20000000800 */
[----:B------:R-:W-:Y:S05]  /*08f0*/  BRA `(.L_x_7) ;  /* 0x0000000000107947 */ /* 0x000fea0003800000 */
.L_x_6:
[----:B---3--:R0:W3:Y:S01]  /*0900*/  LDS R15, [R2+0x50] ;  /* 0x00005000020f7984 */ /* 0x0080e20000000800 */
[----:B------:R-:W-:Y:S02]  /*0910*/  IMAD.MOV.U32 R17, RZ, RZ, 0x1 ;  /* 0x00000001ff117424 */ /* 0x000fe400078e00ff */
[----:B--2---:R-:W-:-:S03]  /*0920*/  HFMA2 R9, -RZ, RZ, 0, 5.9604644775390625e-08 ;  /* 0x00000001ff097431 */ /* 0x004fc600000001ff */
[----:B------:R0:W-:Y:S04]  /*0930*/  STS [R2+0x54], R17 ;  /* 0x0000541102007388 */ /* 0x0001e80000000800 */
.L_x_7:
[----:B---3--:R-:W-:-:S13]  /*0940*/  ISETP.NE.AND P0, PT, R15, -0x1, PT ;  /* 0xffffffff0f00780c */ /* 0x008fda0003f05270 */
[----:B------:R-:W-:Y:S01]  /*0950*/  @P0 IMAD.SHL.U32 R15, R15, 0x20, RZ ;  /* 0x000000200f0f0824 */ /* 0x000fe200078e00ff */
[----:B------:R-:W-:Y:S06]  /*0960*/  @P0 BRA `(.L_x_8) ;  /* 0x0000000800a80947 */ /* 0x000fec0003800000 */
[----:B------:R-:W3:Y:S01]  /*0970*/  LDS R15, [R2+0x50] ;  /* 0x00005000020f7984 */ /* 0x000ee20000000800 */
[----:B------:R-:W-:Y:S02]  /*0980*/  ISETP.NE.AND P0, PT, R10, -0x1, PT ;  /* 0xffffffff0a00780c */ /* 0x000fe40003f05270 */
[----:B---3--:R-:W-:-:S13]  /*0990*/  ISETP.NE.AND P1, PT, R15, -0x1, PT ;  /* 0xffffffff0f00780c */ /* 0x008fda0003f25270 */
[----:B------:R-:W-:Y:S05]  /*09a0*/  @P0 BRA P1, `(.L_x_9) ;  /* 0x00000000003c0947 */ /* 0x000fea0000800000 */
[----:B--2---:R-:W2:Y:S01]  /*09b0*/  LDC.64 R8, c[0x4][0x10] ;  /* 0x01000400ff087b82 */ /* 0x004ea20000000a00 */
[----:B------:R-:W-:Y:S01]  /*09c0*/  VIADD R10, R11, 0x40 ;  /* 0x000000400b0a7836 */ /* 0x000fe20000000000 */
[----:B------:R-:W-:Y:S01]  /*09d0*/  ISETP.NE.AND P1, PT, R15, -0x1, PT ;  /* 0xffffffff0f00780c */ /* 0x000fe20003f25270 */
[----:B------:R-:W-:Y:S01]  /*09e0*/  IMAD.MOV.U32 R11, RZ, RZ, 0x1 ;  /* 0x00000001ff0b7424 */ /* 0x000fe200078e00ff */
[----:B-1----:R-:W-:Y:S01]  /*09f0*/  SEL R3, RZ, 0xffffffff, !P0 ;  /* 0xffffffffff037807 */ /* 0x002fe20004000000 */
[----:B------:R-:W-:Y:S01]  /*0a00*/  VIADD R0, R0, 0x1 ;  /* 0x0000000100007836 */ /* 0x000fe20000000000 */
[----:B------:R-:W-:Y:S02]  /*0a10*/  LEA R10, R14, R10, 0x18 ;  /* 0x0000000a0e0a7211 */ /* 0x000fe400078ec0ff */
[----:B------:R-:W-:-:S05]  /*0a20*/  SEL R3, R3, 0x1, P1 ;  /* 0x0000000103037807 */ /* 0x000fca0000800000 */
[C---:B------:R-:W-:Y:S02]  /*0a30*/  IMAD R10, R3.reuse, 0xc, R10 ;  /* 0x0000000c030a7824 */ /* 0x040fe400078e020a */
[----:B------:R-:W-:-:S03]  /*0a40*/  IMAD.SHL.U32 R15, R3, 0x20, RZ ;  /* 0x00000020030f7824 */ /* 0x000fc600078e00ff */
[----:B------:R3:W-:Y:S04]  /*0a50*/  STS [R10], R19 ;  /* 0x000000130a007388 */ /* 0x0007e80000000800 */
[----:B------:R3:W-:Y:S04]  /*0a60*/  STS [R10+0x8], R11 ;  /* 0x0000080b0a007388 */ /* 0x0007e80000000800 */
[----:B------:R3:W-:Y:S04]  /*0a70*/  STS [R10+0x4], R3 ;  /* 0x000004030a007388 */ /* 0x0007e80000000800 */
[----:B--2---:R3:W-:Y:S01]  /*0a80*/  STG.E desc[UR12][R8.64], R0 ;  /* 0x0000000008007986 */ /* 0x0047e2000c10190c */
[----:B------:R-:W-:Y:S05]  /*0a90*/  BRA `(.L_x_8) ;  /* 0x00000008005c7947 */ /* 0x000fea0003800000 */
.L_x_9:
[----:B------:R-:W-:Y:S01]  /*0aa0*/  ISETP.GE.U32.AND P0, PT, R3, 0x2, PT ;  /* 0x000000020300780c */ /* 0x000fe20003f06070 */
[----:B------:R-:W-:-:S03]  /*0ab0*/  VIADD R11, R11, 0x40 ;  /* 0x000000400b0b7836 */ /* 0x000fc60000000000 */
[----:B------:R-:W-:Y:S02]  /*0ac0*/  SEL R8, R3, 0x1, P0 ;  /* 0x0000000103087807 */ /* 0x000fe40000000000 */
[----:B0-----:R-:W-:Y:S02]  /*0ad0*/  SEL R17, RZ, 0xffffffff, P0 ;  /* 0xffffffffff117807 */ /* 0x001fe40000000000 */
[----:B------:R-:W-:Y:S02]  /*0ae0*/  ISETP.GT.U32.AND P0, PT, R9, R8, PT ;  /* 0x000000080900720c */ /* 0x000fe40003f04070 */
[----:B------:R-:W-:Y:S02]  /*0af0*/  LEA R14, R14, R11, 0x18 ;  /* 0x0000000b0e0e7211 */ /* 0x000fe400078ec0ff */
[----:B------:R-:W-:-:S05]  /*0b00*/  SEL R17, R17, 0x1, !P0 ;  /* 0x0000000111117807 */ /* 0x000fca0004000000 */
[C---:B------:R-:W-:Y:S02]  /*0b10*/  IMAD R14, R17.reuse, 0xc, R14 ;  /* 0x0000000c110e7824 */ /* 0x040fe400078e020e */
[----:B------:R-:W-:-:S03]  /*0b20*/  IMAD.SHL.U32 R15, R17, 0x20, RZ ;  /* 0x00000020110f7824 */ /* 0x000fc600078e00ff */
[----:B--2---:R-:W0:Y:S01]  /*0b30*/  LDS R9, [R14] ;  /* 0x000000000e097984 */ /* 0x004e220000000800 */
[----:B-1----:R-:W-:-:S05]  /*0b40*/  IMAD.IADD R3, R15, 0x1, R2 ;  /* 0x000000010f037824 */ /* 0x002fca00078e0202 */
[----:B------:R-:W1:Y:S04]  /*0b50*/  LDS.U8 R25, [R3] ;  /* 0x0000000003197984 */ /* 0x000e680000000000 */
[----:B------:R-:W2:Y:S04]  /*0b60*/  LDS.U8 R29, [R3+0x2] ;  /* 0x00000200031d7984 */ /* 0x000ea80000000000 */
[----:B------:R-:W3:Y:S04]  /*0b70*/  LDS.U8 R20, [R3+0x6] ;  /* 0x0000060003147984 */ /* 0x000ee80000000000 */
[----:B------:R-:W4:Y:S04]  /*0b80*/  LDS.U8 R21, [R3+0x7] ;  /* 0x0000070003157984 */ /* 0x000f280000000000 */
[----:B------:R-:W4:Y:S04]  /*0b90*/  LDS.U8 R23, [R3+0x8] ;  /* 0x0000080003177984 */ /* 0x000f280000000000 */
[----:B------:R-:W4:Y:S04]  /*0ba0*/  LDS.U8 R10, [R3+0x3] ;  /* 0x00000300030a7984 */ /* 0x000f280000000000 */
[----:B------:R-:W4:Y:S04]  /*0bb0*/  LDS.U8 R27, [R3+0x1] ;  /* 0x00000100031b7984 */ /* 0x000f280000000000 */
[----:B------:R-:W4:Y:S04]  /*0bc0*/  LDS.U8 R16, [R3+0x4] ;  /* 0x0000040003107984 */ /* 0x000f280000000000 */
[----:B------:R-:W4:Y:S01]  /*0bd0*/  LDS.U8 R18, [R3+0x5] ;  /* 0x0000050003127984 */ /* 0x000f220000000000 */
[----:B0-----:R-:W-:-:S03]  /*0be0*/  LEA R8, P0, R9, R4, 0x5 ;  /* 0x0000000409087211 */ /* 0x001fc600078028ff */
[----:B------:R-:W0:Y:S01]  /*0bf0*/  LDS.U8 R22, [R3+0xa] ;  /* 0x00000a0003167984 */ /* 0x000e220000000000 */
[----:B------:R-:W-:-:S03]  /*0c00*/  IADD3.X R9, PT, PT, RZ, R5, RZ, P0, !PT ;  /* 0x00000005ff097210 */ /* 0x000fc600007fe4ff */
[----:B------:R-:W0:Y:S04]  /*0c10*/  LDS.U8 R24, [R3+0xb] ;  /* 0x00000b0003187984 */ /* 0x000e280000000000 */
[----:B-1----:R-:W-:Y:S04]  /*0c20*/  STG.E.U8 desc[UR12][R8.64], R25 ;  /* 0x0000001908007986 */ /* 0x002fe8000c10110c */
[----:B--2---:R-:W-:Y:S04]  /*0c30*/  STG.E.U8 desc[UR12][R8.64+0x2], R29 ;  /* 0x0000021d08007986 */ /* 0x004fe8000c10110c */
[----:B---3--:R-:W-:Y:S04]  /*0c40*/  STG.E.U8 desc[UR12][R8.64+0x6], R20 ;  /* 0x0000061408007986 */ /* 0x008fe8000c10110c */
[----:B----4-:R-:W-:Y:S04]  /*0c50*/  STG.E.U8 desc[UR12][R8.64+0x7], R21 ;  /* 0x0000071508007986 */ /* 0x010fe8000c10110c */
[----:B------:R-:W-:Y:S04]  /*0c60*/  STG.E.U8 desc[UR12][R8.64+0x8], R23 ;  /* 0x0000081708007986 */ /* 0x000fe8000c10110c */
[----:B------:R-:W1:Y:S04]  /*0c70*/  LDS.U8 R26, [R3+0xc] ;  /* 0x00000c00031a7984 */ /* 0x000e680000000000 */
[----:B------:R-:W2:Y:S04]  /*0c80*/  LDS.U8 R28, [R3+0xd] ;  /* 0x00000d00031c7984 */ /* 0x000ea80000000000 */
[----:B------:R-:W3:Y:S04]  /*0c90*/  LDS.U8 R29, [R3+0xe] ;  /* 0x00000e00031d7984 */ /* 0x000ee80000000000 */
[----:B------:R-:W4:Y:S04]  /*0ca0*/  LDS.U8 R20, [R3+0x10] ;  /* 0x0000100003147984 */ /* 0x000f280000000000 */
[----:B------:R-:W4:Y:S04]  /*0cb0*/  LDS.U8 R21, [R3+0x11] ;  /* 0x0000110003157984 */ /* 0x000f280000000000 */
[----:B------:R-:W4:Y:S04]  /*0cc0*/  LDS.U8 R23, [R3+0x12] ;  /* 0x0000120003177984 */ /* 0x000f280000000000 */
[----:B------:R-:W4:Y:S04]  /*0cd0*/  LDS.U8 R25, [R3+0x14] ;  /* 0x0000140003197984 */ /* 0x000f280000000000 */
[----:B------:R-:W4:Y:S04]  /*0ce0*/  LDS.U8 R11, [R3+0x9] ;  /* 0x00000900030b7984 */ /* 0x000f280000000000 */
[----:B------:R-:W-:Y:S04]  /*0cf0*/  STG.E.U8 desc[UR12][R8.64+0x3], R10 ;  /* 0x0000030a08007986 */ /* 0x000fe8000c10110c */
[----:B------:R-:W4:Y:S04]  /*0d00*/  LDS.U8 R10, [R3+0xf] ;  /* 0x00000f00030a7984 */ /* 0x000f280000000000 */
[----:B------:R-:W-:Y:S04]  /*0d10*/  STG.E.U8 desc[UR12][R8.64+0x1], R27 ;  /* 0x0000011b08007986 */ /* 0x000fe8000c10110c */
[----:B------:R-:W-:Y:S04]  /*0d20*/  STG.E.U8 desc[UR12][R8.64+0x4], R16 ;  /* 0x0000041008007986 */ /* 0x000fe8000c10110c */
[----:B------:R-:W-:Y:S04]  /*0d30*/  STG.E.U8 desc[UR12][R8.64+0x5], R18 ;  /* 0x0000051208007986 */ /* 0x000fe8000c10110c */
[----:B0-----:R-:W-:Y:S04]  /*0d40*/  STG.E.U8 desc[UR12][R8.64+0xa], R22 ;  /* 0x00000a1608007986 */ /* 0x001fe8000c10110c */
[----:B------:R-:W-:Y:S04]  /*0d50*/  STG.E.U8 desc[UR12][R8.64+0xb], R24 ;  /* 0x00000b1808007986 */ /* 0x000fe8000c10110c */
[----:B-1----:R-:W-:Y:S04]  /*0d60*/  STG.E.U8 desc[UR12][R8.64+0xc], R26 ;  /* 0x00000c1a08007986 */ /* 0x002fe8000c10110c */
[----:B--2---:R-:W-:Y:S04]  /*0d70*/  STG.E.U8 desc[UR12][R8.64+0xd], R28 ;  /* 0x00000d1c08007986 */ /* 0x004fe8000c10110c */
[----:B---3--:R-:W-:Y:S04]  /*0d80*/  STG.E.U8 desc[UR12][R8.64+0xe], R29 ;  /* 0x00000e1d08007986 */ /* 0x008fe8000c10110c */
[----:B----4-:R-:W-:Y:S04]  /*0d90*/  STG.E.U8 desc[UR12][R8.64+0x10], R20 ;  /* 0x0000101408007986 */ /* 0x010fe8000c10110c */
[----:B------:R-:W-:Y:S04]  /*0da0*/  STG.E.U8 desc[UR12][R8.64+0x11], R21 ;  /* 0x0000111508007986 */ /* 0x000fe8000c10110c */
[----:B------:R-:W-:Y:S04]  /*0db0*/  STG.E.U8 desc[UR12][R8.64+0x12], R23 ;  /* 0x0000121708007986 */ /* 0x000fe8000c10110c */
[----:B------:R-:W-:Y:S04]  /*0dc0*/  STG.E.U8 desc[UR12][R8.64+0x14], R25 ;  /* 0x0000141908007986 */ /* 0x000fe8000c10110c */
[----:B------:R-:W0:Y:S04]  /*0dd0*/  LDS.U8 R27, [R3+0x13] ;  /* 0x00001300031b7984 */ /* 0x000e280000000000 */
        /* <DEDUP_REMOVED lines=8> */
[----:B------:R-:W4:Y:S04]  /*0e60*/  LDS.U8 R26, [R3+0x1d] ;  /* 0x00001d00031a7984 */ /* 0x000f280000000000 */
[----:B------:R-:W4:Y:S04]  /*0e70*/  LDS.U8 R28, [R3+0x1e] ;  /* 0x00001e00031c7984 */ /* 0x000f280000000000 */
[----:B------:R-:W4:Y:S04]  /*0e80*/  LDS.U8 R25, [R3+0x1f] ;  /* 0x00001f0003197984 */ /* 0x000f280000000000 */
[----:B------:R1:W-:Y:S04]  /*0e90*/  STG.E.U8 desc[UR12][R8.64+0x9], R11 ;  /* 0x0000090b08007986 */ /* 0x0003e8000c10110c */
[----:B------:R2:W-:Y:S04]  /*0ea0*/  STG.E.U8 desc[UR12][R8.64+0xf], R10 ;  /* 0x00000f0a08007986 */ /* 0x0005e8000c10110c */
[----:B0-----:R-:W-:Y:S01]  /*0eb0*/  STG.E.U8 desc[UR12][R8.64+0x13], R27 ;  /* 0x0000131b08007986 */ /* 0x001fe2000c10110c */
[----:B-1----:R-:W-:-:S03]  /*0ec0*/  LOP3.LUT R11, R12, 0x7fffffe0, RZ, 0xc0, !PT ;  /* 0x7fffffe00c0b7812 */ /* 0x002fc600078ec0ff */
[----:B------:R0:W-:Y:S01]  /*0ed0*/  STG.E.U8 desc[UR12][R8.64+0x15], R18 ;  /* 0x0000151208007986 */ /* 0x0001e2000c10110c */
[----:B--2---:R-:W-:-:S03]  /*0ee0*/  IADD3 R10, P0, PT, R11, R4, RZ ;  /* 0x000000040b0a7210 */ /* 0x004fc60007f1e0ff */
[----:B------:R-:W-:Y:S02]  /*0ef0*/  STG.E.U8 desc[UR12][R8.64+0x16], R16 ;  /* 0x0000161008007986 */ /* 0x000fe4000c10110c */
[----:B------:R-:W-:Y:S02]  /*0f00*/  IMAD.X R11, RZ, RZ, R5, P0 ;  /* 0x000000ffff0b7224 */ /* 0x000fe400000e0605 */
[----:B---3--:R1:W-:Y:S04]  /*0f10*/  STG.E.U8 desc[UR12][R8.64+0x17], R22 ;  /* 0x0000171608007986 */ /* 0x0083e8000c10110c */
[----:B----4-:R2:W-:Y:S04]  /*0f20*/  STG.E.U8 desc[UR12][R8.64+0x18], R24 ;  /* 0x0000181808007986 */ /* 0x0105e8000c10110c */
[----:B------:R3:W-:Y:S04]  /*0f30*/  STG.E.U8 desc[UR12][R8.64+0x19], R21 ;  /* 0x0000191508007986 */ /* 0x0007e8000c10110c */
[----:B------:R-:W-:Y:S04]  /*0f40*/  STG.E.U8 desc[UR12][R8.64+0x1a], R29 ;  /* 0x00001a1d08007986 */ /* 0x000fe8000c10110c */
[----:B------:R4:W-:Y:S04]  /*0f50*/  STG.E.U8 desc[UR12][R8.64+0x1b], R23 ;  /* 0x00001b1708007986 */ /* 0x0009e8000c10110c */
[----:B------:R4:W-:Y:S04]  /*0f60*/  STG.E.U8 desc[UR12][R8.64+0x1c], R20 ;  /* 0x00001c1408007986 */ /* 0x0009e8000c10110c */
[----:B------:R4:W-:Y:S04]  /*0f70*/  STG.E.U8 desc[UR12][R8.64+0x1d], R26 ;  /* 0x00001d1a08007986 */ /* 0x0009e8000c10110c */
[----:B------:R4:W-:Y:S04]  /*0f80*/  STG.E.U8 desc[UR12][R8.64+0x1e], R28 ;  /* 0x00001e1c08007986 */ /* 0x0009e8000c10110c */
[----:B------:R4:W-:Y:S04]  /*0f90*/  STG.E.U8 desc[UR12][R8.64+0x1f], R25 ;  /* 0x00001f1908007986 */ /* 0x0009e8000c10110c */
[----:B0-----:R-:W4:Y:S04]  /*0fa0*/  LDG.E.U8 R18, desc[UR12][R10.64+0x1] ;  /* 0x0000010c0a127981 */ /* 0x001f28000c1e1100 */
[----:B-1----:R-:W4:Y:S04]  /*0fb0*/  LDG.E.U8 R22, desc[UR12][R10.64+0x2] ;  /* 0x0000020c0a167981 */ /* 0x002f28000c1e1100 */
[----:B--2---:R-:W2:Y:S04]  /*0fc0*/  LDG.E.U8 R24, desc[UR12][R10.64+0x3] ;  /* 0x0000030c0a187981 */ /* 0x004ea8000c1e1100 */
[----:B---3--:R-:W3:Y:S04]  /*0fd0*/  LDG.E.U8 R21, desc[UR12][R10.64+0x4] ;  /* 0x0000040c0a157981 */ /* 0x008ee8000c1e1100 */
[----:B----4-:R-:W4:Y:S04]  /*0fe0*/  LDG.E.U8 R23, desc[UR12][R10.64+0x5] ;  /* 0x0000050c0a177981 */ /* 0x010f28000c1e1100 */
[----:B------:R-:W4:Y:S04]  /*0ff0*/  LDG.E.U8 R27, desc[UR12][R10.64+0x6] ;  /* 0x0000060c0a1b7981 */ /* 0x000f28000c1e1100 */
        /* <DEDUP_REMOVED lines=8> */
[----:B------:R0:W-:Y:S04]  /*1080*/  STS.U8 [R3+0x1], R18 ;  /* 0x0000011203007388 */ /* 0x0001e80000000000 */
[----:B------:R1:W-:Y:S04]  /*1090*/  STS.U8 [R3+0x2], R22 ;  /* 0x0000021603007388 */ /* 0x0003e80000000000 */
[----:B--2---:R2:W-:Y:S04]  /*10a0*/  STS.U8 [R3+0x3], R24 ;  /* 0x0000031803007388 */ /* 0x0045e80000000000 */
[----:B---3--:R3:W-:Y:S04]  /*10b0*/  STS.U8 [R3+0x4], R21 ;  /* 0x0000041503007388 */ /* 0x0087e80000000000 */
[----:B----4-:R4:W-:Y:S04]  /*10c0*/  STS.U8 [R3+0x5], R23 ;  /* 0x0000051703007388 */ /* 0x0109e80000000000 */
[----:B------:R-:W-:Y:S04]  /*10d0*/  STS.U8 [R3+0x6], R27 ;  /* 0x0000061b03007388 */ /* 0x000fe80000000000 */
[----:B------:R4:W-:Y:S04]  /*10e0*/  STS.U8 [R3+0x7], R20 ;  /* 0x0000071403007388 */ /* 0x0009e80000000000 */
[----:B0-----:R-:W4:Y:S04]  /*10f0*/  LDG.E.U8 R18, desc[UR12][R10.64+0xc] ;  /* 0x00000c0c0a127981 */ /* 0x001f28000c1e1100 */
[----:B-1----:R-:W4:Y:S04]  /*1100*/  LDG.E.U8 R22, desc[UR12][R10.64+0xd] ;  /* 0x00000d0c0a167981 */ /* 0x002f28000c1e1100 */
[----:B--2---:R-:W2:Y:S04]  /*1110*/  LDG.E.U8 R24, desc[UR12][R10.64+0xe] ;  /* 0x00000e0c0a187981 */ /* 0x004ea8000c1e1100 */
[----:B---3--:R-:W3:Y:S04]  /*1120*/  LDG.E.U8 R21, desc[UR12][R10.64+0xf] ;  /* 0x00000f0c0a157981 */ /* 0x008ee8000c1e1100 */
[----:B----4-:R-:W4:Y:S04]  /*1130*/  LDG.E.U8 R23, desc[UR12][R10.64+0x10] ;  /* 0x0000100c0a177981 */ /* 0x010f28000c1e1100 */
[----:B------:R-:W4:Y:S04]  /*1140*/  LDG.E.U8 R20, desc[UR12][R10.64+0x12] ;  /* 0x0000120c0a147981 */ /* 0x000f28000c1e1100 */
[----:B------:R-:W4:Y:S04]  /*1150*/  LDG.E.U8 R27, desc[UR12][R10.64+0x13] ;  /* 0x0000130c0a1b7981 */ /* 0x000f28000c1e1100 */
[----:B------:R0:W-:Y:S04]  /*1160*/  STS.U8 [R3], R16 ;  /* 0x0000001003007388 */ /* 0x0001e80000000000 */
[----:B------:R1:W-:Y:S04]  /*1170*/  STS.U8 [R3+0x8], R26 ;  /* 0x0000081a03007388 */ /* 0x0003e80000000000 */
[----:B------:R1:W-:Y:S04]  /*1180*/  STS.U8 [R3+0xa], R28 ;  /* 0x00000a1c03007388 */ /* 0x0003e80000000000 */
[----:B------:R1:W-:Y:S04]  /*1190*/  STS.U8 [R3+0x11], R25 ;  /* 0x0000111903007388 */ /* 0x0003e80000000000 */
[----:B0-----:R-:W4:Y:S04]  /*11a0*/  LDG.E.U8 R16, desc[UR12][R10.64+0x14] ;  /* 0x0000140c0a107981 */ /* 0x001f28000c1e1100 */
[----:B-1----:R-:W4:Y:S04]  /*11b0*/  LDG.E.U8 R26, desc[UR12][R10.64+0x15] ;  /* 0x0000150c0a1a7981 */ /* 0x002f28000c1e1100 */
[----:B------:R-:W4:Y:S04]  /*11c0*/  LDG.E.U8 R28, desc[UR12][R10.64+0x16] ;  /* 0x0000160c0a1c7981 */ /* 0x000f28000c1e1100 */
[----:B------:R-:W4:Y:S04]  /*11d0*/  LDG.E.U8 R25, desc[UR12][R10.64+0x1d] ;  /* 0x00001d0c0a197981 */ /* 0x000f28000c1e1100 */
[----:B------:R0:W-:Y:S04]  /*11e0*/  STS.U8 [R3+0xc], R18 ;  /* 0x00000c1203007388 */ /* 0x0001e80000000000 */
[----:B------:R1:W-:Y:S04]  /*11f0*/  STS.U8 [R3+0xd], R22 ;  /* 0x00000d1603007388 */ /* 0x0003e80000000000 */
[----:B--2---:R2:W-:Y:S04]  /*1200*/  STS.U8 [R3+0xe], R24 ;  /* 0x00000e1803007388 */ /* 0x0045e80000000000 */
[----:B---3--:R3:W-:Y:S04]  /*1210*/  STS.U8 [R3+0xf], R21 ;  /* 0x00000f1503007388 */ /* 0x0087e80000000000 */
[----:B----4-:R4:W-:Y:S04]  /*1220*/  STS.U8 [R3+0x10], R23 ;  /* 0x0000101703007388 */ /* 0x0109e80000000000 */
[----:B------:R4:W-:Y:S04]  /*1230*/  STS.U8 [R3+0x12], R20 ;  /* 0x0000121403007388 */ /* 0x0009e80000000000 */
[----:B------:R4:W-:Y:S04]  /*1240*/  STS.U8 [R3+0x13], R27 ;  /* 0x0000131b03007388 */ /* 0x0009e80000000000 */
[----:B0-----:R-:W4:Y:S04]  /*1250*/  LDG.E.U8 R18, desc[UR12][R10.64+0x18] ;  /* 0x0000180c0a127981 */ /* 0x001f28000c1e1100 */
[----:B-1----:R-:W4:Y:S04]  /*1260*/  LDG.E.U8 R22, desc[UR12][R10.64+0x19] ;  /* 0x0000190c0a167981 */ /* 0x002f28000c1e1100 */
[----:B--2---:R-:W2:Y:S04]  /*1270*/  LDG.E.U8 R24, desc[UR12][R10.64+0x1a] ;  /* 0x00001a0c0a187981 */ /* 0x004ea8000c1e1100 */
[----:B---3--:R-:W3:Y:S04]  /*1280*/  LDG.E.U8 R21, desc[UR12][R10.64+0x1b] ;  /* 0x00001b0c0a157981 */ /* 0x008ee8000c1e1100 */
[----:B----4-:R-:W4:Y:S04]  /*1290*/  LDG.E.U8 R23, desc[UR12][R10.64+0x1c] ;  /* 0x00001c0c0a177981 */ /* 0x010f28000c1e1100 */
[----:B------:R-:W4:Y:S04]  /*12a0*/  LDG.E.U8 R20, desc[UR12][R10.64+0x1e] ;  /* 0x00001e0c0a147981 */ /* 0x000f28000c1e1100 */
[----:B------:R0:W4:Y:S04]  /*12b0*/  LDG.E.U8 R27, desc[UR12][R10.64+0x1f] ;  /* 0x00001f0c0a1b7981 */ /* 0x000128000c1e1100 */
[----:B------:R-:W-:Y:S04]  /*12c0*/  STS.U8 [R3+0x9], R8 ;  /* 0x0000090803007388 */ /* 0x000fe80000000000 */
[----:B------:R1:W-:Y:S02]  /*12d0*/  STS.U8 [R3+0xb], R9 ;  /* 0x00000b0903007388 */ /* 0x0003e40000000000 */
[----:B-1----:R-:W1:Y:S01]  /*12e0*/  LDC.64 R8, c[0x4][0x10] ;  /* 0x01000400ff087b82 */ /* 0x002e620000000a00 */
[----:B0-----:R-:W-:-:S02]  /*12f0*/  IMAD.MOV.U32 R11, RZ, RZ, 0x1 ;  /* 0x00000001ff0b7424 */ /* 0x001fc400078e00ff */
[----:B------:R-:W-:Y:S01]  /*1300*/  VIADD R0, R0, 0x1 ;  /* 0x0000000100007836 */ /* 0x000fe20000000000 */
[----:B------:R0:W-:Y:S04]  /*1310*/  STS.U8 [R3+0x14], R16 ;  /* 0x0000141003007388 */ /* 0x0001e80000000000 */
[----:B------:R0:W-:Y:S04]  /*1320*/  STS.U8 [R3+0x15], R26 ;  /* 0x0000151a03007388 */ /* 0x0001e80000000000 */
[----:B------:R0:W-:Y:S04]  /*1330*/  STS.U8 [R3+0x16], R28 ;  /* 0x0000161c03007388 */ /* 0x0001e80000000000 */
[----:B------:R0:W-:Y:S04]  /*1340*/  STS.U8 [R3+0x17], R29 ;  /* 0x0000171d03007388 */ /* 0x0001e80000000000 */
[----:B------:R0:W-:Y:S04]  /*1350*/  STS.U8 [R3+0x1d], R25 ;  /* 0x00001d1903007388 */ /* 0x0001e80000000000 */
[----:B-1----:R0:W-:Y:S04]  /*1360*/  STG.E desc[UR12][R8.64], R0 ;  /* 0x0000000008007986 */ /* 0x0021e8000c10190c */
[----:B------:R0:W-:Y:S04]  /*1370*/  STS.U8 [R3+0x18], R18 ;  /* 0x0000181203007388 */ /* 0x0001e80000000000 */
[----:B------:R0:W-:Y:S04]  /*1380*/  STS.U8 [R3+0x19], R22 ;  /* 0x0000191603007388 */ /* 0x0001e80000000000 */
[----:B--2---:R0:W-:Y:S04]  /*1390*/  STS.U8 [R3+0x1a], R24 ;  /* 0x00001a1803007388 */ /* 0x0041e80000000000 */
[----:B---3--:R0:W-:Y:S04]  /*13a0*/  STS.U8 [R3+0x1b], R21 ;  /* 0x00001b1503007388 */ /* 0x0081e80000000000 */
[----:B----4-:R0:W-:Y:S04]  /*13b0*/  STS.U8 [R3+0x1c], R23 ;  /* 0x00001c1703007388 */ /* 0x0101e80000000000 */
[----:B------:R0:W-:Y:S04]  /*13c0*/  STS.U8 [R3+0x1e], R20 ;  /* 0x00001e1403007388 */ /* 0x0001e80000000000 */
[----:B------:R0:W-:Y:S04]  /*13d0*/  STS.U8 [R3+0x1f], R27 ;  /* 0x00001f1b03007388 */ /* 0x0001e80000000000 */
[----:B------:R0:W-:Y:S04]  /*13e0*/  STS [R14], R19 ;  /* 0x000000130e007388 */ /* 0x0001e80000000800 */
[----:B------:R0:W-:Y:S04]  /*13f0*/  STS [R14+0x4], R17 ;  /* 0x000004110e007388 */ /* 0x0001e80000000800 */
[----:B------:R0:W-:Y:S02]  /*1400*/  STS [R14+0x8], R11 ;  /* 0x0000080b0e007388 */ /* 0x0001e40000000800 */
.L_x_8:
[C---:B01-3--:R-:W-:Y:S01]  /*1410*/  LOP3.LUT R3, R12.reuse, 0x1f, RZ, 0xc0, !PT ;  /* 0x0000001f0c037812 */ /* 0x04bfe200078ec0ff */
[----:B------:R-:W-:Y:S01]  /*1420*/  UIADD3 UR18, UP0, UPT, UR18, 0x1, URZ ;  /* 0x0000000112127890 */ /* 0x000fe2000ff1e0ff */
[----:B------:R-:W-:Y:S01]  /*1430*/  VIADD R12, R12, 0x1 ;  /* 0x000000010c0c7836 */ /* 0x000fe20000000000 */
[----:B------:R-:W-:Y:S01]  /*1440*/  UIADD3 UR4, UPT, UPT, UR4, 0x1, URZ ;  /* 0x0000000104047890 */ /* 0x000fe2000fffe0ff */
[----:B------:R-:W-:Y:S01]  /*1450*/  IADD3 R8, PT, PT, R2, R15, R3 ;  /* 0x0000000f02087210 */ /* 0x000fe20007ffe003 */
[----:B------:R-:W-:Y:S02]  /*1460*/  UIADD3.X UR19, UPT, UPT, URZ, UR19, URZ, UP0, !UPT ;  /* 0x00000013ff137290 */ /* 0x000fe400087fe4ff */
[----:B------:R-:W-:Y:S02]  /*1470*/  UISETP.NE.AND UP0, UPT, UR4, URZ, UPT ;  /* 0x000000ff0400728c */ /* 0x000fe4000bf05270 */
[----:B-----5:R1:W-:Y:S07]  /*1480*/  STS.U8 [R8], R13 ;  /* 0x0000000d08007388 */ /* 0x0203ee0000000000 */
[----:B------:R-:W-:Y:S05]  /*1490*/  BRA.U UP0, `(.L_x_10) ;  /* 0xfffffff1008c7547 */ /* 0x000fea000b83ffff */
.L_x_3:
[----:B------:R-:W0:Y:S01]  /*14a0*/  LDCU UR4, c[0x0][0x380] ;  /* 0x00007000ff0477ac */ /* 0x000e220008000800 */
[----:B------:R-:W3:Y:S01]  /*14b0*/  LDC.64 R4, c[0x4][0x18] ;  /* 0x01000600ff047b82 */ /* 0x000ee20000000a00 */
[----:B0-----:R-:W-:Y:S02]  /*14c0*/  UIADD3 UR5, UPT, UPT, UR4, -0x1, URZ ;  /* 0xffffffff04057890 */ /* 0x001fe4000fffe0ff */
[----:B------:R-:W-:-:S04]  /*14d0*/  UIADD3 UR4, UPT, UPT, UR4, -0x9, URZ ;  /* 0xfffffff704047890 */ /* 0x000fc8000fffe0ff */
[----:B------:R-:W-:-:S08]  /*14e0*/  IMAD.U32 R12, RZ, RZ, UR5 ;  /* 0x00000005ff0c7e24 */ /* 0x000fd0000f8e00ff */
.L_x_17:
[----:B--2-4-:R-:W0:Y:S01]  /*14f0*/  LDS R2, [R2+0x40] ;  /* 0x0000400002027984 */ /* 0x014e220000000800 */
[----:B------:R-:W-:-:S04]  /*1500*/  SHF.R.U32.HI R3, RZ, 0x5, R12 ;  /* 0x00000005ff037819 */ /* 0x000fc8000001160c */
[----:B0-----:R-:W-:-:S13]  /*1510*/  ISETP.NE.AND P0, PT, R2, R3, PT ;  /* 0x000000030200720c */ /* 0x001fda0003f05270 */
[----:B------:R-:W-:Y:S05]  /*1520*/  @P0 BRA `(.L_x_11) ;  /* 0x0000000000200947 */ /* 0x000fea0003800000 */
[----:B------:R-:W0:Y:S01]  /*1530*/  S2R R17, SR_CgaCtaId ;  /* 0x0000000000117919 */ /* 0x000e220000008800 */
[----:B------:R-:W-:Y:S01]  /*1540*/  MOV R14, 0x400 ;  /* 0x00000400000e7802 */ /* 0x000fe20000000f00 */
[----:B------:R-:W-:Y:S02]  /*1550*/  IMAD.MOV.U32 R11, RZ, RZ, 0x1 ;  /* 0x00000001ff0b7424 */ /* 0x000fe400078e00ff */
[----:B------:R-:W-:Y:S01]  /*1560*/  IMAD.MOV.U32 R9, RZ, RZ, 0x1 ;  /* 0x00000001ff097424 */ /* 0x000fe200078e00ff */
[----:B0-----:R-:W-:-:S05]  /*1570*/  LEA R2, R17, R14, 0x18 ;  /* 0x0000000e11027211 */ /* 0x001fca00078ec0ff */
[----:B-1----:R0:W1:Y:S04]  /*1580*/  LDS R8, [R2+0x44] ;  /* 0x0000440002087984 */ /* 0x0020680000000800 */
[----:B------:R0:W-:Y:S01]  /*1590*/  STS [R2+0x48], R11 ;  /* 0x0000480b02007388 */ /* 0x0001e20000000800 */
[----:B------:R-:W-:Y:S05]  /*15a0*/  BRA `(.L_x_12) ;  /* 0x0000000000247947 */ /* 0x000fea0003800000 */
.L_x_11:
[----:B------:R-:W0:Y:S01]  /*15b0*/  S2R R17, SR_CgaCtaId ;  /* 0x0000000000117919 */ /* 0x000e220000008800 */
[----:B------:R-:W-:Y:S01]  /*15c0*/  MOV R14, 0x400 ;  /* 0x00000400000e7802 */ /* 0x000fe20000000f00 */
[----:B------:R-:W-:-:S03]  /*15d0*/  IMAD.MOV.U32 R9, RZ, RZ, RZ ;  /* 0x000000ffff097224 */ /* 0x000fc600078e00ff */
[----:B0-----:R-:W-:-:S05]  /*15e0*/  LEA R2, R17, R14, 0x18 ;  /* 0x0000000e11027211 */ /* 0x001fca00078ec0ff */
[----:B-1----:R-:W0:Y:S02]  /*15f0*/  LDS R8, [R2+0x48] ;  /* 0x0000480002087984 */ /* 0x002e240000000800 */
[----:B0-----:R-:W-:-:S13]  /*1600*/  ISETP.NE.AND P0, PT, R8, RZ, PT ;  /* 0x000000ff0800720c */ /* 0x001fda0003f05270 */
[----:B------:R-:W-:Y:S01]  /*1610*/  @P0 IADD3 R9, PT, PT, R8, 0x1, RZ ;  /* 0x0000000108090810 */ /* 0x000fe20007ffe0ff */
[----:B------:R-:W-:-:S04]  /*1620*/  IMAD.MOV.U32 R8, RZ, RZ, -0x1 ;  /* 0xffffffffff087424 */ /* 0x000fc800078e00ff */
[----:B------:R2:W-:Y:S03]  /*1630*/  @P0 STS [R2+0x48], R9 ;  /* 0x0000480902000388 */ /* 0x0005e60000000800 */
.L_x_12:
[----:B------:R-:W4:Y:S04]  /*1640*/  LDS R10, [R2+0x4c] ;  /* 0x00004c00020a7984 */ /* 0x000f280000000800 */
[----:B------:R0:W0:Y:S01]  /*1650*/  LDS R13, [R2+0x44] ;  /* 0x00004400020d7984 */ /* 0x0000220000000800 */
[----:B----4-:R-:W-:-:S13]  /*1660*/  ISETP.NE.AND P0, PT, R10, R3, PT ;  /* 0x000000030a00720c */ /* 0x010fda0003f05270 */
[----:B0-----:R-:W-:Y:S05]  /*1670*/  @!P0 BRA `(.L_x_13) ;  /* 0x00000000001c8947 */ /* 0x001fea0003800000 */
[----:B------:R-:W0:Y:S01]  /*1680*/  LDS R10, [R2+0x54] ;  /* 0x00005400020a7984 */ /* 0x000e220000000800 */
[----:B------:R-:W-:Y:S01]  /*1690*/  IMAD.MOV.U32 R11, RZ, RZ, RZ ;  /* 0x000000ffff0b7224 */ /* 0x000fe200078e00ff */
[----:B0-----:R-:W-:-:S13]  /*16a0*/  ISETP.NE.AND P0, PT, R10, RZ, PT ;  /* 0x000000ff0a00720c */ /* 0x001fda0003f05270 */
[----:B------:R-:W-:Y:S05]  /*16b0*/  @!P0 BRA `(.L_x_14) ;  /* 0x00000000001c8947 */ /* 0x000fea0003800000 */
[----:B------:R-:W-:-:S05]  /*16c0*/  VIADD R11, R10, 0x1 ;  /* 0x000000010a0b7836 */ /* 0x000fca0000000000 */
[----:B------:R4:W-:Y:S01]  /*16d0*/  STS [R2+0x54], R11 ;  /* 0x0000540b02007388 */ /* 0x0009e20000000800 */
[----:B------:R-:W-:Y:S05]  /*16e0*/  BRA `(.L_x_14) ;  /* 0x0000000000107947 */ /* 0x000fea0003800000 */
.L_x_13:
[----:B-1----:R0:W1:Y:S01]  /*16f0*/  LDS R8, [R2+0x50] ;  /* 0x0000500002087984 */ /* 0x0020620000000800 */
[----:B------:R-:W-:Y:S02]  /*1700*/  IMAD.MOV.U32 R15, RZ, RZ, 0x1 ;  /* 0x00000001ff0f7424 */ /* 0x000fe400078e00ff */
[----:B------:R-:W-:-:S03]  /*1710*/  IMAD.MOV.U32 R11, RZ, RZ, 0x1 ;  /* 0x00000001ff0b7424 */ /* 0x000fc600078e00ff */
[----:B------:R0:W-:Y:S04]  /*1720*/  STS [R2+0x54], R15 ;  /* 0x0000540f02007388 */ /* 0x0001e80000000800 */
.L_x_14:
[----:B-1----:R-:W-:-:S13]  /*1730*/  ISETP.NE.AND P0, PT, R8, -0x1, PT ;  /* 0xffffffff0800780c */ /* 0x002fda0003f05270 */
[----:B------:R-:W-:Y:S05]  /*1740*/  @P0 BRA `(.L_x_15) ;  /* 0x0000000800a00947 */ /* 0x000fea0003800000 */
[----:B------:R-:W1:Y:S01]  /*1750*/  LDS R10, [R2+0x50] ;  /* 0x00005000020a7984 */ /* 0x000e620000000800 */
[----:B------:R-:W-:Y:S02]  /*1760*/  ISETP.NE.AND P0, PT, R13, -0x1, PT ;  /* 0xffffffff0d00780c */ /* 0x000fe40003f05270 */
[----:B-1----:R-:W-:-:S13]  /*1770*/  ISETP.NE.AND P1, PT, R10, -0x1, PT ;  /* 0xffffffff0a00780c */ /* 0x002fda0003f25270 */
[----:B------:R-:W-:Y:S05]  /*1780*/  @P0 BRA P1, `(.L_x_16) ;  /* 0x0000000000380947 */ /* 0x000fea0000800000 */
[----:B--2---:R-:W1:Y:S01]  /*1790*/  LDC.64 R8, c[0x4][0x10] ;  /* 0x01000400ff087b82 */ /* 0x004e620000000a00 */
[----:B------:R-:W-:Y:S01]  /*17a0*/  ISETP.NE.AND P1, PT, R10, -0x1, PT ;  /* 0xffffffff0a00780c */ /* 0x000fe20003f25270 */
[----:B------:R-:W-:Y:S01]  /*17b0*/  VIADD R14, R14, 0x40 ;  /* 0x000000400e0e7836 */ /* 0x000fe20000000000 */
[----:B------:R-:W-:Y:S01]  /*17c0*/  SEL R10, RZ, 0xffffffff, !P0 ;  /* 0xffffffffff0a7807 */ /* 0x000fe20004000000 */
[----:B------:R-:W-:-:S03]  /*17d0*/  VIADD R0, R0, 0x1 ;  /* 0x0000000100007836 */ /* 0x000fc60000000000 */
[----:B----4-:R-:W-:Y:S01]  /*17e0*/  LEA R11, R17, R14, 0x18 ;  /* 0x0000000e110b7211 */ /* 0x010fe200078ec0ff */
[----:B------:R-:W-:Y:S01]  /*17f0*/  IMAD.MOV.U32 R14, RZ, RZ, 0x1 ;  /* 0x00000001ff0e7424 */ /* 0x000fe200078e00ff */
[----:B------:R-:W-:-:S05]  /*1800*/  SEL R10, R10, 0x1, P1 ;  /* 0x000000010a0a7807 */ /* 0x000fca0000800000 */
[----:B------:R-:W-:-:S05]  /*1810*/  IMAD R11, R10, 0xc, R11 ;  /* 0x0000000c0a0b7824 */ /* 0x000fca00078e020b */
[----:B------:R2:W-:Y:S04]  /*1820*/  STS [R11], R3 ;  /* 0x000000030b007388 */ /* 0x0005e80000000800 */
[----:B------:R2:W-:Y:S04]  /*1830*/  STS [R11+0x4], R10 ;  /* 0x0000040a0b007388 */ /* 0x0005e80000000800 */
[----:B------:R2:W-:Y:S04]  /*1840*/  STS [R11+0x8], R14 ;  /* 0x0000080e0b007388 */ /* 0x0005e80000000800 */
[----:B-1----:R2:W-:Y:S01]  /*1850*/  STG.E desc[UR12][R8.64], R0 ;  /* 0x0000000008007986 */ /* 0x0025e2000c10190c */
[----:B------:R-:W-:Y:S05]  /*1860*/  BRA `(.L_x_15) ;  /* 0x0000000800587947 */ /* 0x000fea0003800000 */
.L_x_16:
[C---:B------:R-:W-:Y:S02]  /*1870*/  ISETP.GE.U32.AND P0, PT, R9.reuse, 0x2, PT ;  /* 0x000000020900780c */ /* 0x040fe40003f06070 */
[----:B------:R-:W-:Y:S02]  /*1880*/  IADD3 R14, PT, PT, R14, 0x40, RZ ;  /* 0x000000400e0e7810 */ /* 0x000fe40007ffe0ff */
[----:B------:R-:W-:Y:S02]  /*1890*/  SEL R8, R9, 0x1, P0 ;  /* 0x0000000109087807 */ /* 0x000fe40000000000 */
[----:B0-----:R-:W-:Y:S02]  /*18a0*/  SEL R15, RZ, 0xffffffff, P0 ;  /* 0xffffffffff0f7807 */ /* 0x001fe40000000000 */
[----:B------:R-:W-:Y:S02]  /*18b0*/  ISETP.GT.U32.AND P0, PT, R11, R8, PT ;  /* 0x000000080b00720c */ /* 0x000fe40003f04070 */
[----:B------:R-:W-:-:S02]  /*18c0*/  LEA R14, R17, R14, 0x18 ;  /* 0x0000000e110e7211 */ /* 0x000fc400078ec0ff */
[----:B------:R-:W-:-:S05]  /*18d0*/  SEL R15, R15, 0x1, !P0 ;  /* 0x000000010f0f7807 */ /* 0x000fca0004000000 */
[C---:B------:R-:W-:Y:S02]  /*18e0*/  IMAD R14, R15.reuse, 0xc, R14 ;  /* 0x0000000c0f0e7824 */ /* 0x040fe400078e020e */
[----:B------:R-:W-:-:S03]  /*18f0*/  IMAD R13, R15, 0x20, R2 ;  /* 0x000000200f0d7824 */ /* 0x000fc600078e0202 */
[----:B--2---:R-:W3:Y:S04]  /*1900*/  LDS R9, [R14] ;  /* 0x000000000e097984 */ /* 0x004ee80000000800 */
[----:B------:R-:W0:Y:S04]  /*1910*/  LDS.U8 R21, [R13] ;  /* 0x000000000d157984 */ /* 0x000e280000000000 */
[----:B------:R-:W1:Y:S04]  /*1920*/  LDS.U8 R23, [R13+0x1] ;  /* 0x000001000d177984 */ /* 0x000e680000000000 */
[----:B------:R-:W2:Y:S04]  /*1930*/  LDS.U8 R25, [R13+0x2] ;  /* 0x000002000d197984 */ /* 0x000ea80000000000 */
[----:B------:R-:W5:Y:S04]  /*1940*/  LDS.U8 R19, [R13+0x3] ;  /* 0x000003000d137984 */ /* 0x000f680000000000 */
[----:B------:R-:W5:Y:S04]  /*1950*/  LDS.U8 R17, [R13+0x4] ;  /* 0x000004000d117984 */ /* 0x000f680000000000 */
[----:B------:R-:W5:Y:S04]  /*1960*/  LDS.U8 R27, [R13+0x6] ;  /* 0x000006000d1b7984 */ /* 0x000f680000000000 */
[----:B------:R-:W5:Y:S04]  /*1970*/  LDS.U8 R29, [R13+0x7] ;  /* 0x000007000d1d7984 */ /* 0x000f680000000000 */
[----:B------:R-:W5:Y:S04]  /*1980*/  LDS.U8 R16, [R13+0x9] ;  /* 0x000009000d107984 */ /* 0x000f680000000000 */
[----:B------:R-:W5:Y:S01]  /*1990*/  LDS.U8 R18, [R13+0xa] ;  /* 0x00000a000d127984 */ /* 0x000f620000000000 */
[----:B---3--:R-:W-:-:S03]  /*19a0*/  LEA R8, P0, R9, R4, 0x5 ;  /* 0x0000000409087211 */ /* 0x008fc600078028ff */
[----:B------:R-:W3:Y:S02]  /*19b0*/  LDS.U8 R20, [R13+0xb] ;  /* 0x00000b000d147984 */ /* 0x000ee40000000000 */
[----:B------:R-:W-:Y:S02]  /*19c0*/  IMAD.X R9, RZ, RZ, R5, P0 ;  /* 0x000000ffff097224 */ /* 0x000fe400000e0605 */
[----:B------:R-:W3:Y:S04]  /*19d0*/  LDS.U8 R22, [R13+0xc] ;  /* 0x00000c000d167984 */ /* 0x000ee80000000000 */
[----:B0-----:R-:W-:Y:S04]  /*19e0*/  STG.E.U8 desc[UR12][R8.64], R21 ;  /* 0x0000001508007986 */ /* 0x001fe8000c10110c */
[----:B-1----:R-:W-:Y:S04]  /*19f0*/  STG.E.U8 desc[UR12][R8.64+0x1], R23 ;  /* 0x0000011708007986 */ /* 0x002fe8000c10110c */
[----:B------:R-:W0:Y:S04]  /*1a00*/  LDS.U8 R24, [R13+0xd] ;  /* 0x00000d000d187984 */ /* 0x000e280000000000 */
[----:B------:R-:W1:Y:S04]  /*1a10*/  LDS.U8 R26, [R13+0xe] ;  /* 0x00000e000d1a7984 */ /* 0x000e680000000000 */
[----:B------:R-:W1:Y:S04]  /*1a20*/  LDS.U8 R28, [R13+0xf] ;  /* 0x00000f000d1c7984 */ /* 0x000e680000000000 */
[----:B------:R-:W1:Y:S04]  /*1a30*/  LDS.U8 R23, [R13+0x10] ;  /* 0x000010000d177984 */ /* 0x000e680000000000 */
[----:B------:R-:W1:Y:S04]  /*1a40*/  LDS.U8 R21, [R13+0x12] ;  /* 0x000012000d157984 */ /* 0x000e680000000000 */
[----:B----4-:R-:W4:Y:S04]  /*1a50*/  LDS.U8 R11, [R13+0x5] ;  /* 0x000005000d0b7984 */ /* 0x010f280000000000 */
[----:B------:R-:W4:Y:S04]  /*1a60*/  LDS.U8 R10, [R13+0x8] ;  /* 0x000008000d0a7984 */ /* 0x000f280000000000 */
[----:B--2---:R-:W-:Y:S04]  /*1a70*/  STG.E.U8 desc[UR12][R8.64+0x2], R25 ;  /* 0x0000021908007986 */ /* 0x004fe8000c10110c */
[----:B-----5:R-:W-:Y:S04]  /*1a80*/  STG.E.U8 desc[UR12][R8.64+0x3], R19 ;  /* 0x0000031308007986 */ /* 0x020fe8000c10110c */
[----:B------:R-:W-:Y:S04]  /*1a90*/  STG.E.U8 desc[UR12][R8.64+0x4], R17 ;  /* 0x0000041108007986 */ /* 0x000fe8000c10110c */
[----:B------:R-:W-:Y:S04]  /*1aa0*/  STG.E.U8 desc[UR12][R8.64+0x6], R27 ;  /* 0x0000061b08007986 */ /* 0x000fe8000c10110c */
[----:B------:R-:W-:Y:S04]  /*1ab0*/  STG.E.U8 desc[UR12][R8.64+0x7], R29 ;  /* 0x0000071d08007986 */ /* 0x000fe8000c10110c */
[----:B------:R-:W-:Y:S04]  /*1ac0*/  STG.E.U8 desc[UR12][R8.64+0x9], R16 ;  /* 0x0000091008007986 */ /* 0x000fe8000c10110c */
[----:B------:R-:W-:Y:S04]  /*1ad0*/  STG.E.U8 desc[UR12][R8.64+0xa], R18 ;  /* 0x00000a1208007986 */ /* 0x000fe8000c10110c */
[----:B---3--:R-:W-:Y:S04]  /*1ae0*/  STG.E.U8 desc[UR12][R8.64+0xb], R20 ;  /* 0x00000b1408007986 */ /* 0x008fe8000c10110c */
[----:B------:R-:W-:Y:S04]  /*1af0*/  STG.E.U8 desc[UR12][R8.64+0xc], R22 ;  /* 0x00000c1608007986 */ /* 0x000fe8000c10110c */
[----:B0-----:R-:W-:Y:S04]  /*1b00*/  STG.E.U8 desc[UR12][R8.64+0xd], R24 ;  /* 0x00000d1808007986 */ /* 0x001fe8000c10110c */
[----:B-1----:R-:W-:Y:S04]  /*1b10*/  STG.E.U8 desc[UR12][R8.64+0xe], R26 ;  /* 0x00000e1a08007986 */ /* 0x002fe8000c10110c */
[----:B------:R-:W-:Y:S04]  /*1b20*/  STG.E.U8 desc[UR12][R8.64+0xf], R28 ;  /* 0x00000f1c08007986 */ /* 0x000fe8000c10110c */
[----:B------:R-:W-:Y:S04]  /*1b30*/  STG.E.U8 desc[UR12][R8.64+0x10], R23 ;  /* 0x0000101708007986 */ /* 0x000fe8000c10110c */
[----:B------:R-:W-:Y:S04]  /*1b40*/  STG.E.U8 desc[UR12][R8.64+0x12], R21 ;  /* 0x0000121508007986 */ /* 0x000fe8000c10110c */
[----:B------:R-:W0:Y:S04]  /*1b50*/  LDS.U8 R25, [R13+0x11] ;  /* 0x000011000d197984 */ /* 0x000e280000000000 */
[----:B------:R-:W1:Y:S04]  /*1b60*/  LDS.U8 R29, [R13+0x13] ;  /* 0x000013000d1d7984 */ /* 0x000e680000000000 */
[----:B------:R-:W2:Y:S04]  /*1b70*/  LDS.U8 R16, [R13+0x14] ;  /* 0x000014000d107984 */ /* 0x000ea80000000000 */
[----:B------:R-:W3:Y:S04]  /*1b80*/  LDS.U8 R18, [R13+0x15] ;  /* 0x000015000d127984 */ /* 0x000ee80000000000 */
[----:B------:R-:W5:Y:S04]  /*1b90*/  LDS.U8 R23, [R13+0x16] ;  /* 0x000016000d177984 */ /* 0x000f680000000000 */
        /* <DEDUP_REMOVED lines=9> */
[----:B----4-:R4:W-:Y:S04]  /*1c30*/  STG.E.U8 desc[UR12][R8.64+0x5], R11 ;  /* 0x0000050b08007986 */ /* 0x0109e8000c10110c */
[----:B------:R2:W-:Y:S04]  /*1c40*/  STG.E.U8 desc[UR12][R8.64+0x8], R10 ;  /* 0x0000080a08007986 */ /* 0x0005e8000c10110c */
[----:B0-----:R-:W-:Y:S01]  /*1c50*/  STG.E.U8 desc[UR12][R8.64+0x11], R25 ;  /* 0x0000111908007986 */ /* 0x001fe2000c10110c */
[----:B----4-:R-:W-:-:S03]  /*1c60*/  LOP3.LUT R11, R12, 0xffffffe0, RZ, 0xc0, !PT ;  /* 0xffffffe00c0b7812 */ /* 0x010fc600078ec0ff */
[----:B-1----:R-:W-:Y:S01]  /*1c70*/  STG.E.U8 desc[UR12][R8.64+0x13], R29 ;  /* 0x0000131d08007986 */ /* 0x002fe2000c10110c */
[----:B--2---:R-:W-:-:S03]  /*1c80*/  IADD3 R10, P0, PT, R11, R4, RZ ;  /* 0x000000040b0a7210 */ /* 0x004fc60007f1e0ff */
[----:B------:R-:W-:Y:S02]  /*1c90*/  STG.E.U8 desc[UR12][R8.64+0x14], R16 ;  /* 0x0000141008007986 */ /* 0x000fe4000c10110c */
[----:B------:R-:W-:Y:S02]  /*1ca0*/  IMAD.X R11, RZ, RZ, R5, P0 ;  /* 0x000000ffff0b7224 */ /* 0x000fe400000e0605 */
[----:B---3--:R0:W-:Y:S04]  /*1cb0*/  STG.E.U8 desc[UR12][R8.64+0x15], R18 ;  /* 0x0000151208007986 */ /* 0x0081e8000c10110c */
[----:B-----5:R-:W-:Y:S04]  /*1cc0*/  STG.E.U8 desc[UR12][R8.64+0x16], R23 ;  /* 0x0000161708007986 */ /* 0x020fe8000c10110c */
[----:B------:R1:W-:Y:S04]  /*1cd0*/  STG.E.U8 desc[UR12][R8.64+0x17], R20 ;  /* 0x0000171408007986 */ /* 0x0003e8000c10110c */
[----:B------:R2:W-:Y:S04]  /*1ce0*/  STG.E.U8 desc[UR12][R8.64+0x18], R22 ;  /* 0x0000181608007986 */ /* 0x0005e8000c10110c */
[----:B------:R3:W-:Y:S04]  /*1cf0*/  STG.E.U8 desc[UR12][R8.64+0x19], R17 ;  /* 0x0000191108007986 */ /* 0x0007e8000c10110c */
[----:B------:R-:W-:Y:S04]  /*1d00*/  STG.E.U8 desc[UR12][R8.64+0x1a], R27 ;  /* 0x00001a1b08007986 */ /* 0x000fe8000c10110c */
[----:B------:R-:W-:Y:S04]  /*1d10*/  STG.E.U8 desc[UR12][R8.64+0x1b], R19 ;  /* 0x00001b1308007986 */ /* 0x000fe8000c10110c */
[----:B------:R4:W-:Y:S04]  /*1d20*/  STG.E.U8 desc[UR12][R8.64+0x1c], R24 ;  /* 0x00001c1808007986 */ /* 0x0009e8000c10110c */
[----:B------:R5:W-:Y:S04]  /*1d30*/  STG.E.U8 desc[UR12][R8.64+0x1d], R26 ;  /* 0x00001d1a08007986 */ /* 0x000be8000c10110c */
[----:B------:R5:W-:Y:S04]  /*1d40*/  STG.E.U8 desc[UR12][R8.64+0x1e], R28 ;  /* 0x00001e1c08007986 */ /* 0x000be8000c10110c */
[----:B------:R5:W-:Y:S04]  /*1d50*/  STG.E.U8 desc[UR12][R8.64+0x1f], R21 ;  /* 0x00001f1508007986 */ /* 0x000be8000c10110c */
[----:B0-----:R-:W5:Y:S04]  /*1d60*/  LDG.E.U8 R18, desc[UR12][R10.64+0x1] ;  /* 0x0000010c0a127981 */ /* 0x001f68000c1e1100 */
[----:B-1----:R-:W5:Y:S04]  /*1d70*/  LDG.E.U8 R20, desc[UR12][R10.64+0x2] ;  /* 0x0000020c0a147981 */ /* 0x002f68000c1e1100 */
[----:B--2---:R-:W2:Y:S04]  /*1d80*/  LDG.E.U8 R22, desc[UR12][R10.64+0x3] ;  /* 0x0000030c0a167981 */ /* 0x004ea8000c1e1100 */
[----:B------:R-:W2:Y:S04]  /*1d90*/  LDG.E.U8 R16, desc[UR12][R10.64] ;  /* 0x0000000c0a107981 */ /* 0x000ea8000c1e1100 */
[----:B---3--:R-:W3:Y:S04]  /*1da0*/  LDG.E.U8 R17, desc[UR12][R10.64+0x4] ;  /* 0x0000040c0a117981 */ /* 0x008ee8000c1e1100 */
[----:B----4-:R-:W4:Y:S04]  /*1db0*/  LDG.E.U8 R24, desc[UR12][R10.64+0x5] ;  /* 0x0000050c0a187981 */ /* 0x010f28000c1e1100 */
[----:B-----5:R-:W5:Y:S04]  /*1dc0*/  LDG.E.U8 R26, desc[UR12][R10.64+0x7] ;  /* 0x0000070c0a1a7981 */ /* 0x020f68000c1e1100 */
[----:B------:R-:W5:Y:S04]  /*1dd0*/  LDG.E.U8 R28, desc[UR12][R10.64+0x8] ;  /* 0x0000080c0a1c7981 */ /* 0x000f68000c1e1100 */
        /* <DEDUP_REMOVED lines=8> */
[----:B------:R0:W-:Y:S04]  /*1e60*/  STS.U8 [R13+0x1], R18 ;  /* 0x000001120d007388 */ /* 0x0001e80000000000 */
[----:B------:R1:W-:Y:S04]  /*1e70*/  STS.U8 [R13+0x2], R20 ;  /* 0x000002140d007388 */ /* 0x0003e80000000000 */
[----:B--2---:R2:W-:Y:S04]  /*1e80*/  STS.U8 [R13+0x3], R22 ;  /* 0x000003160d007388 */ /* 0x0045e80000000000 */
[----:B0-----:R-:W5:Y:S04]  /*1e90*/  LDG.E.U8 R18, desc[UR12][R10.64+0xc] ;  /* 0x00000c0c0a127981 */ /* 0x001f68000c1e1100 */
[----:B-1----:R-:W5:Y:S04]  /*1ea0*/  LDG.E.U8 R20, desc[UR12][R10.64+0xd] ;  /* 0x00000d0c0a147981 */ /* 0x002f68000c1e1100 */
[----:B--2---:R-:W2:Y:S04]  /*1eb0*/  LDG.E.U8 R22, desc[UR12][R10.64+0xe] ;  /* 0x00000e0c0a167981 */ /* 0x004ea8000c1e1100 */
[----:B------:R0:W-:Y:S04]  /*1ec0*/  STS.U8 [R13], R16 ;  /* 0x000000100d007388 */ /* 0x0001e80000000000 */
[----:B---3--:R-:W-:Y:S04]  /*1ed0*/  STS.U8 [R13+0x4], R17 ;  /* 0x000004110d007388 */ /* 0x008fe80000000000 */
[----:B----4-:R1:W-:Y:S04]  /*1ee0*/  STS.U8 [R13+0x5], R24 ;  /* 0x000005180d007388 */ /* 0x0103e80000000000 */
[----:B-----5:R3:W-:Y:S04]  /*1ef0*/  STS.U8 [R13+0x7], R26 ;  /* 0x0000071a0d007388 */ /* 0x0207e80000000000 */
[----:B------:R4:W-:Y:S04]  /*1f00*/  STS.U8 [R13+0x8], R28 ;  /* 0x0000081c0d007388 */ /* 0x0009e80000000000 */
[----:B------:R5:W-:Y:S04]  /*1f10*/  STS.U8 [R13+0xa], R19 ;  /* 0x00000a130d007388 */ /* 0x000be80000000000 */
[----:B------:R5:W-:Y:S04]  /*1f20*/  STS.U8 [R13+0xb], R21 ;  /* 0x00000b150d007388 */ /* 0x000be80000000000 */
[----:B------:R5:W-:Y:S04]  /*1f30*/  STS.U8 [R13+0xf], R23 ;  /* 0x00000f170d007388 */ /* 0x000be80000000000 */
[----:B------:R5:W-:Y:S04]  /*1f40*/  STS.U8 [R13+0x10], R25 ;  /* 0x000010190d007388 */ /* 0x000be80000000000 */
[----:B------:R5:W-:Y:S04]  /*1f50*/  STS.U8 [R13+0x11], R27 ;  /* 0x0000111b0d007388 */ /* 0x000be80000000000 */
[----:B0-----:R-:W2:Y:S04]  /*1f60*/  LDG.E.U8 R16, desc[UR12][R10.64+0x12] ;  /* 0x0000120c0a107981 */ /* 0x001ea8000c1e1100 */
[----:B-1----:R-:W2:Y:S04]  /*1f70*/  LDG.E.U8 R24, desc[UR12][R10.64+0x13] ;  /* 0x0000130c0a187981 */ /* 0x002ea8000c1e1100 */
[----:B---3--:R-:W3:Y:S04]  /*1f80*/  LDG.E.U8 R26, desc[UR12][R10.64+0x14] ;  /* 0x0000140c0a1a7981 */ /* 0x008ee8000c1e1100 */
[----:B----4-:R-:W4:Y:S04]  /*1f90*/  LDG.E.U8 R28, desc[UR12][R10.64+0x15] ;  /* 0x0000150c0a1c7981 */ /* 0x010f28000c1e1100 */
[----:B------:R-:W4:Y:S04]  /*1fa0*/  LDG.E.U8 R17, desc[UR12][R10.64+0x16] ;  /* 0x0000160c0a117981 */ /* 0x000f28000c1e1100 */
[----:B-----5:R-:W5:Y:S04]  /*1fb0*/  LDG.E.U8 R19, desc[UR12][R10.64+0x17] ;  /* 0x0000170c0a137981 */ /* 0x020f68000c1e1100 */
        /* <DEDUP_REMOVED lines=9> */
[----:B--2---:R0:W2:Y:S04]  /*2050*/  LDG.E.U8 R22, desc[UR12][R10.64+0x1a] ;  /* 0x00001a0c0a167981 */ /* 0x0040a8000c1e1100 */
        /* <DEDUP_REMOVED lines=8> */
[----:B---3--:R0:W-:Y:S04]  /*20e0*/  STS.U8 [R13+0x14], R26 ;  /* 0x0000141a0d007388 */ /* 0x0081e80000000000 */
[----:B----4-:R0:W-:Y:S04]  /*20f0*/  STS.U8 [R13+0x15], R28 ;  /* 0x0000151c0d007388 */ /* 0x0101e80000000000 */
[----:B------:R0:W-:Y:S04]  /*2100*/  STS.U8 [R13+0x16], R17 ;  /* 0x000016110d007388 */ /* 0x0001e80000000000 */
[----:B-----5:R0:W-:Y:S04]  /*2110*/  STS.U8 [R13+0x17], R19 ;  /* 0x000017130d007388 */ /* 0x0201e80000000000 */
        /* <DEDUP_REMOVED lines=8> */
[----:B------:R0:W-:Y:S04]  /*21a0*/  STS [R14], R3 ;  /* 0x000000030e007388 */ /* 0x0001e80000000800 */
[----:B------:R0:W-:Y:S04]  /*21b0*/  STS [R14+0x4], R15 ;  /* 0x0000040f0e007388 */ /* 0x0001e80000000800 */
[----:B------:R0:W-:Y:S02]  /*21c0*/  STS [R14+0x8], R11 ;  /* 0x0000080b0e007388 */ /* 0x0001e40000000800 */
.L_x_15:
[C---:B0-2---:R-:W-:Y:S02]  /*21d0*/  VIADD R3, R12.reuse, 0x1 ;  /* 0x000000010c037836 */ /* 0x045fe40000000000 */
[----:B------:R-:W-:-:S03]  /*21e0*/  VIADD R12, R12, 0xffffffff ;  /* 0xffffffff0c0c7836 */ /* 0x000fc60000000000 */
[----:B------:R-:W-:-:S13]  /*21f0*/  ISETP.GT.AND P0, PT, R3, UR4, PT ;  /* 0x0000000403007c0c */ /* 0x000fda000bf04270 */
[----:B------:R-:W-:Y:S05]  /*2200*/  @P0 BRA `(.L_x_17) ;  /* 0xfffffff000b80947 */ /* 0x000fea000383ffff */
[----:B------:R-:W0:Y:S02]  /*2210*/  LDCU UR4, c[0x0][0x380] ;  /* 0x00007000ff0477ac */ /* 0x000e240008000800 */
[----:B0-----:R-:W-:-:S09]  /*2220*/  UISETP.GE.AND UP0, UPT, UR4, 0x1, UPT ;  /* 0x000000010400788c */ /* 0x001fd2000bf06270 */
[----:B------:R-:W-:Y:S05]  /*2230*/  BRA.U !UP0, `(.L_x_18) ;  /* 0x0000000d08807547 */ /* 0x000fea000b800000 */
[----:B---3--:R-:W0:Y:S01]  /*2240*/  LDC.64 R4, c[0x4][0x18] ;  /* 0x01000600ff047b82 */ /* 0x008e220000000a00 */
[----:B------:R-:W-:Y:S01]  /*2250*/  IMAD.MOV.U32 R3, RZ, RZ, RZ ;  /* 0x000000ffff037224 */ /* 0x000fe200078e00ff */
[----:B------:R-:W-:-:S12]  /*2260*/  UIADD3 UR4, UPT, UPT, -UR4, URZ, URZ ;  /* 0x000000ff04047290 */ /* 0x000fd8000fffe1ff */
.L_x_25:
[----:B-12---:R-:W1:Y:S01]  /*2270*/  LDS R9, [R2+0x40] ;  /* 0x0000400002097984 */ /* 0x006e620000000800 */
[----:B------:R-:W-:-:S04]  /*2280*/  SHF.R.U32.HI R12, RZ, 0x5, R3 ;  /* 0x00000005ff0c7819 */ /* 0x000fc80000011603 */
[----:B-1----:R-:W-:-:S13]  /*2290*/  ISETP.NE.AND P0, PT, R9, R12, PT ;  /* 0x0000000c0900720c */ /* 0x002fda0003f05270 */
[----:B------:R-:W-:Y:S05]  /*22a0*/  @P0 BRA `(.L_x_19) ;  /* 0x0000000000200947 */ /* 0x000fea0003800000 */
[----:B------:R-:W1:Y:S01]  /*22b0*/  S2R R15, SR_CgaCtaId ;  /* 0x00000000000f7919 */ /* 0x000e620000008800 */
[----:B------:R-:W-:Y:S01]  /*22c0*/  MOV R14, 0x400 ;  /* 0x00000400000e7802 */ /* 0x000fe20000000f00 */
[----:B----4-:R-:W-:Y:S02]  /*22d0*/  HFMA2 R11, -RZ, RZ, 0, 5.9604644775390625e-08 ;  /* 0x00000001ff0b7431 */ /* 0x010fe400000001ff */
[----:B------:R-:W-:Y:S01]  /*22e0*/  IMAD.MOV.U32 R9, RZ, RZ, 0x1 ;  /* 0x00000001ff097424 */ /* 0x000fe200078e00ff */
[----:B-1----:R-:W-:-:S05]  /*22f0*/  LEA R2, R15, R14, 0x18 ;  /* 0x0000000e0f027211 */ /* 0x002fca00078ec0ff */
[----:B------:R1:W2:Y:S04]  /*2300*/  LDS R13, [R2+0x44] ;  /* 0x00004400020d7984 */ /* 0x0002a80000000800 */
[----:B------:R1:W-:Y:S01]  /*2310*/  STS [R2+0x48], R11 ;  /* 0x0000480b02007388 */ /* 0x0003e20000000800 */
[----:B------:R-:W-:Y:S05]  /*2320*/  BRA `(.L_x_20) ;  /* 0x0000000000247947 */ /* 0x000fea0003800000 */
.L_x_19:
[----:B------:R-:W4:Y:S01]  /*2330*/  S2R R15, SR_CgaCtaId ;  /* 0x00000000000f7919 */ /* 0x000f220000008800 */
[----:B------:R-:W-:Y:S01]  /*2340*/  MOV R14, 0x400 ;  /* 0x00000400000e7802 */ /* 0x000fe20000000f00 */
[----:B------:R-:W-:Y:S02]  /*2350*/  IMAD.MOV.U32 R9, RZ, RZ, RZ ;  /* 0x000000ffff097224 */ /* 0x000fe400078e00ff */
[----:B------:R-:W-:Y:S01]  /*2360*/  IMAD.MOV.U32 R13, RZ, RZ, -0x1 ;  /* 0xffffffffff0d7424 */ /* 0x000fe200078e00ff */
[----:B----4-:R-:W-:-:S05]  /*2370*/  LEA R2, R15, R14, 0x18 ;  /* 0x0000000e0f027211 */ /* 0x010fca00078ec0ff */
[----:B------:R-:W1:Y:S02]  /*2380*/  LDS R8, [R2+0x48] ;  /* 0x0000480002087984 */ /* 0x000e640000000800 */
[----:B-1----:R-:W-:-:S13]  /*2390*/  ISETP.NE.AND P0, PT, R8, RZ, PT ;  /* 0x000000ff0800720c */ /* 0x002fda0003f05270 */
[----:B------:R-:W-:-:S05]  /*23a0*/  @P0 VIADD R9, R8, 0x1 ;  /* 0x0000000108090836 */ /* 0x000fca0000000000 */
[----:B------:R3:W-:Y:S02]  /*23b0*/  @P0 STS [R2+0x48], R9 ;  /* 0x0000480902000388 */ /* 0x0007e40000000800 */
.L_x_20:
[----:B-1----:R-:W1:Y:S04]  /*23c0*/  LDS R11, [R2+0x4c] ;  /* 0x00004c00020b7984 */ /* 0x002e680000000800 */
[----:B------:R4:W0:Y:S01]  /*23d0*/  LDS R10, [R2+0x44] ;  /* 0x00004400020a7984 */ /* 0x0008220000000800 */
[----:B-1----:R-:W-:-:S13]  /*23e0*/  ISETP.NE.AND P0, PT, R11, R12, PT ;  /* 0x0000000c0b00720c */ /* 0x002fda0003f05270 */
[----:B0---4-:R-:W-:Y:S05]  /*23f0*/  @!P0 BRA `(.L_x_21) ;  /* 0x00000000001c8947 */ /* 0x011fea0003800000 */
[----:B------:R-:W0:Y:S01]  /*2400*/  LDS R8, [R2+0x54] ;  /* 0x0000540002087984 */ /* 0x000e220000000800 */
[----:B------:R-:W-:Y:S01]  /*2410*/  IMAD.MOV.U32 R11, RZ, RZ, RZ ;  /* 0x000000ffff0b7224 */ /* 0x000fe200078e00ff */
[----:B0-----:R-:W-:-:S13]  /*2420*/  ISETP.NE.AND P0, PT, R8, RZ, PT ;  /* 0x000000ff0800720c */ /* 0x001fda0003f05270 */
[----:B------:R-:W-:Y:S05]  /*2430*/  @!P0 BRA `(.L_x_22) ;  /* 0x00000000001c8947 */ /* 0x000fea0003800000 */
[----:B------:R-:W-:-:S05]  /*2440*/  VIADD R11, R8, 0x1 ;  /* 0x00000001080b7836 */ /* 0x000fca0000000000 */
[----:B------:R0:W-:Y:S01]  /*2450*/  STS [R2+0x54], R11 ;  /* 0x0000540b02007388 */ /* 0x0001e20000000800 */
[----:B------:R-:W-:Y:S05]  /*2460*/  BRA `(.L_x_22) ;  /* 0x0000000000107947 */ /* 0x000fea0003800000 */
.L_x_21:
[----:B--2---:R1:W4:Y:S01]  /*2470*/  LDS R13, [R2+0x50] ;  /* 0x00005000020d7984 */ /* 0x0043220000000800 */
[----:B------:R-:W-:Y:S02]  /*2480*/  IMAD.MOV.U32 R17, RZ, RZ, 0x1 ;  /* 0x00000001ff117424 */ /* 0x000fe400078e00ff */
[----:B------:R-:W-:-:S03]  /*2490*/  IMAD.MOV.U32 R11, RZ, RZ, 0x1 ;  /* 0x00000001ff0b7424 */ /* 0x000fc600078e00ff */
[----:B------:R1:W-:Y:S04]  /*24a0*/  STS [R2+0x54], R17 ;  /* 0x0000541102007388 */ /* 0x0003e80000000800 */
.L_x_22:
[----:B--2-4-:R-:W-:-:S13]  /*24b0*/  ISETP.NE.AND P0, PT, R13, -0x1, PT ;  /* 0xffffffff0d00780c */ /* 0x014fda0003f05270 */
[----:B------:R-:W-:Y:S01]  /*24c0*/  @P0 SHF.L.U32 R13, R13, 0x5, RZ ;  /* 0x000000050d0d0819 */ /* 0x000fe200000006ff */
[----:B------:R-:W-:Y:S06]  /*24d0*/  @P0 BRA `(.L_x_23) ;  /* 0x0000000800a80947 */ /* 0x000fec0003800000 */
[----:B------:R-:W2:Y:S01]  /*24e0*/  LDS R13, [R2+0x50] ;  /* 0x00005000020d7984 */ /* 0x000ea20000000800 */
[----:B------:R-:W-:Y:S02]  /*24f0*/  ISETP.NE.AND P0, PT, R10, -0x1, PT ;  /* 0xffffffff0a00780c */ /* 0x000fe40003f05270 */
[----:B--2---:R-:W-:-:S13]  /*2500*/  ISETP.NE.AND P1, PT, R13, -0x1, PT ;  /* 0xffffffff0d00780c */ /* 0x004fda0003f25270 */
[----:B------:R-:W-:Y:S05]  /*2510*/  @P0 BRA P1, `(.L_x_24) ;  /* 0x00000000003c0947 */ /* 0x000fea0000800000 */
[----:B---3--:R-:W2:Y:S01]  /*2520*/  LDC.64 R8, c[0x4][0x10] ;  /* 0x01000400ff087b82 */ /* 0x008ea20000000a00 */
[----:B------:R-:W-:Y:S01]  /*2530*/  VIADD R14, R14, 0x40 ;  /* 0x000000400e0e7836 */ /* 0x000fe20000000000 */
[----:B------:R-:W-:Y:S01]  /*2540*/  ISETP.NE.AND P1, PT, R13, -0x1, PT ;  /* 0xffffffff0d00780c */ /* 0x000fe20003f25270 */
[----:B------:R-:W-:Y:S01]  /*2550*/  VIADD R0, R0, 0x1 ;  /* 0x0000000100007836 */ /* 0x000fe20000000000 */
[----:B------:R-:W-:Y:S02]  /*2560*/  SEL R10, RZ, 0xffffffff, !P0 ;  /* 0xffffffffff0a7807 */ /* 0x000fe40004000000 */
[----:B0-----:R-:W-:Y:S01]  /*2570*/  LEA R11, R15, R14, 0x18 ;  /* 0x0000000e0f0b7211 */ /* 0x001fe200078ec0ff */
[----:B------:R-:W-:Y:S01]  /*2580*/  IMAD.MOV.U32 R14, RZ, RZ, 0x1 ;  /* 0x00000001ff0e7424 */ /* 0x000fe200078e00ff */
        /* <DEDUP_REMOVED lines=8> */
.L_x_24:
[----:B------:R-:W-:Y:S01]  /*2610*/  ISETP.GE.U32.AND P0, PT, R9, 0x2, PT ;  /* 0x000000020900780c */ /* 0x000fe20003f06070 */
[----:B------:R-:W-:-:S03]  /*2620*/  VIADD R14, R14, 0x40 ;  /* 0x000000400e0e7836 */ /* 0x000fc60000000000 */
[----:B------:R-:W-:Y:S02]  /*2630*/  SEL R8, R9, 0x1, P0 ;  /* 0x0000000109087807 */ /* 0x000fe40000000000 */
[----:B------:R-:W-:Y:S02]  /*2640*/  SEL R16, RZ, 0xffffffff, P0 ;  /* 0xffffffffff107807 */ /* 0x000fe40000000000 */
[----:B------:R-:W-:Y:S02]  /*2650*/  ISETP.GT.U32.AND P0, PT, R11, R8, PT ;  /* 0x000000080b00720c */ /* 0x000fe40003f04070 */
[----:B------:R-:W-:Y:S02]  /*2660*/  LEA R15, R15, R14, 0x18 ;  /* 0x0000000e0f0f7211 */ /* 0x000fe400078ec0ff */
[----:B------:R-:W-:-:S05]  /*2670*/  SEL R16, R16, 0x1, !P0 ;  /* 0x0000000110107807 */ /* 0x000fca0004000000 */
[C---:B------:R-:W-:Y:S02]  /*2680*/  IMAD R15, R16.reuse, 0xc, R15 ;  /* 0x0000000c100f7824 */ /* 0x040fe400078e020f */
[----:B------:R-:W-:-:S03]  /*2690*/  IMAD.SHL.U32 R13, R16, 0x20, RZ ;  /* 0x00000020100d7824 */ /* 0x000fc600078e00ff */
[----:B---3--:R-:W2:Y:S01]  /*26a0*/  LDS R9, [R15] ;  /* 0x000000000f097984 */ /* 0x008ea20000000800 */
[----:B------:R-:W-:-:S05]  /*26b0*/  IMAD.IADD R14, R13, 0x1, R2 ;  /* 0x000000010d0e7824 */ /* 0x000fca00078e0202 */
[----:B------:R-:W3:Y:S04]  /*26c0*/  LDS.U8 R19, [R14] ;  /* 0x000000000e137984 */ /* 0x000ee80000000000 */
[----:B------:R-:W4:Y:S04]  /*26d0*/  LDS.U8 R21, [R14+0x1] ;  /* 0x000001000e157984 */ /* 0x000f280000000000 */
[----:B------:R-:W5:Y:S04]  /*26e0*/  LDS.U8 R25, [R14+0x3] ;  /* 0x000003000e197984 */ /* 0x000f680000000000 */
[----:B------:R-:W0:Y:S04]  /*26f0*/  LDS.U8 R29, [R14+0x5] ;  /* 0x000005000e1d7984 */ /* 0x000e280000000000 */
[----:B------:R-:W0:Y:S04]  /*2700*/  LDS.U8 R23, [R14+0x2] ;  /* 0x000002000e177984 */ /* 0x000e280000000000 */
[----:B------:R-:W0:Y:S04]  /*2710*/  LDS.U8 R27, [R14+0x4] ;  /* 0x000004000e1b7984 */ /* 0x000e280000000000 */
[----:B-1----:R-:W1:Y:S04]  /*2720*/  LDS.U8 R17, [R14+0x6] ;  /* 0x000006000e117984 */ /* 0x002e680000000000 */
[----:B------:R-:W1:Y:S04]  /*2730*/  LDS.U8 R18, [R14+0x9] ;  /* 0x000009000e127984 */ /* 0x000e680000000000 */
[----:B------:R-:W1:Y:S01]  /*2740*/  LDS.U8 R20, [R14+0xa] ;  /* 0x00000a000e147984 */ /* 0x000e620000000000 */
[----:B--2---:R-:W-:-:S03]  /*2750*/  LEA R8, P0, R9, R4, 0x5 ;  /* 0x0000000409087211 */ /* 0x004fc600078028ff */
[----:B------:R-:W2:Y:S02]  /*2760*/  LDS.U8 R22, [R14+0xb] ;  /* 0x00000b000e167984 */ /* 0x000ea40000000000 */
[----:B------:R-:W-:Y:S02]  /*2770*/  IMAD.X R9, RZ, RZ, R5, P0 ;  /* 0x000000ffff097224 */ /* 0x000fe400000e0605 */
[----:B------:R-:W2:Y:S04]  /*2780*/  LDS.U8 R24, [R14+0xc] ;  /* 0x00000c000e187984 */ /* 0x000ea80000000000 */
[----:B---3--:R-:W-:Y:S04]  /*2790*/  STG.E.U8 desc[UR12][R8.64], R19 ;  /* 0x0000001308007986 */ /* 0x008fe8000c10110c */
[----:B----4-:R-:W-:Y:S04]  /*27a0*/  STG.E.U8 desc[UR12][R8.64+0x1], R21 ;  /* 0x0000011508007986 */ /* 0x010fe8000c10110c */
[----:B-----5:R-:W-:Y:S04]  /*27b0*/  STG.E.U8 desc[UR12][R8.64+0x3], R25 ;  /* 0x0000031908007986 */ /* 0x020fe8000c10110c */
[----:B0-----:R-:W-:Y:S04]  /*27c0*/  STG.E.U8 desc[UR12][R8.64+0x5], R29 ;  /* 0x0000051d08007986 */ /* 0x001fe8000c10110c */
[----:B------:R-:W0:Y:S04]  /*27d0*/  LDS.U8 R26, [R14+0xd] ;  /* 0x00000d000e1a7984 */ /* 0x000e280000000000 */
[----:B------:R-:W3:Y:S04]  /*27e0*/  LDS.U8 R28, [R14+0xe] ;  /* 0x00000e000e1c7984 */ /* 0x000ee80000000000 */
[----:B------:R-:W4:Y:S04]  /*27f0*/  LDS.U8 R25, [R14+0xf] ;  /* 0x00000f000e197984 */ /* 0x000f280000000000 */
[----:B------:R-:W5:Y:S04]  /*2800*/  LDS.U8 R29, [R14+0x10] ;  /* 0x000010000e1d7984 */ /* 0x000f680000000000 */
[----:B------:R-:W5:Y:S04]  /*2810*/  LDS.U8 R21, [R14+0x11] ;  /* 0x000011000e157984 */ /* 0x000f680000000000 */
[----:B------:R-:W5:Y:S04]  /*2820*/  LDS.U8 R19, [R14+0x13] ;  /* 0x000013000e137984 */ /* 0x000f680000000000 */
[----:B------:R-:W5:Y:S04]  /*2830*/  LDS.U8 R11, [R14+0x7] ;  /* 0x000007000e0b7984 */ /* 0x000f680000000000 */
[----:B------:R-:W5:Y:S04]  /*2840*/  LDS.U8 R10, [R14+0x8] ;  /* 0x000008000e0a7984 */ /* 0x000f680000000000 */
[----:B------:R-:W-:Y:S04]  /*2850*/  STG.E.U8 desc[UR12][R8.64+0x2], R23 ;  /* 0x0000021708007986 */ /* 0x000fe8000c10110c */
[----:B------:R-:W-:Y:S04]  /*2860*/  STG.E.U8 desc[UR12][R8.64+0x4], R27 ;  /* 0x0000041b08007986 */ /* 0x000fe8000c10110c */
[----:B-1----:R-:W-:Y:S04]  /*2870*/  STG.E.U8 desc[UR12][R8.64+0x6], R17 ;  /* 0x0000061108007986 */ /* 0x002fe8000c10110c */
[----:B------:R-:W-:Y:S04]  /*2880*/  STG.E.U8 desc[UR12][R8.64+0x9], R18 ;  /* 0x0000091208007986 */ /* 0x000fe8000c10110c */
[----:B------:R-:W-:Y:S04]  /*2890*/  STG.E.U8 desc[UR12][R8.64+0xa], R20 ;  /* 0x00000a1408007986 */ /* 0x000fe8000c10110c */
[----:B--2---:R-:W-:Y:S04]  /*28a0*/  STG.E.U8 desc[UR12][R8.64+0xb], R22 ;  /* 0x00000b1608007986 */ /* 0x004fe8000c10110c */
[----:B------:R-:W-:Y:S04]  /*28b0*/  STG.E.U8 desc[UR12][R8.64+0xc], R24 ;  /* 0x00000c1808007986 */ /* 0x000fe8000c10110c */
[----:B0-----:R-:W-:Y:S04]  /*28c0*/  STG.E.U8 desc[UR12][R8.64+0xd], R26 ;  /* 0x00000d1a08007986 */ /* 0x001fe8000c10110c */
[----:B---3--:R-:W-:Y:S04]  /*28d0*/  STG.E.U8 desc[UR12][R8.64+0xe], R28 ;  /* 0x00000e1c08007986 */ /* 0x008fe8000c10110c */
[----:B----4-:R-:W-:Y:S04]  /*28e0*/  STG.E.U8 desc[UR12][R8.64+0xf], R25 ;  /* 0x00000f1908007986 */ /* 0x010fe8000c10110c */
[----:B-----5:R-:W-:Y:S04]  /*28f0*/  STG.E.U8 desc[UR12][R8.64+0x10], R29 ;  /* 0x0000101d08007986 */ /* 0x020fe8000c10110c */
[----:B------:R-:W-:Y:S04]  /*2900*/  STG.E.U8 desc[UR12][R8.64+0x11], R21 ;  /* 0x0000111508007986 */ /* 0x000fe8000c10110c */
[----:B------:R-:W-:Y:S04]  /*2910*/  STG.E.U8 desc[UR12][R8.64+0x13], R19 ;  /* 0x0000131308007986 */ /* 0x000fe8000c10110c */
[----:B------:R-:W0:Y:S04]  /*2920*/  LDS.U8 R23, [R14+0x12] ;  /* 0x000012000e177984 */ /* 0x000e280000000000 */
[----:B------:R-:W1:Y:S04]  /*2930*/  LDS.U8 R29, [R14+0x14] ;  /* 0x000014000e1d7984 */ /* 0x000e680000000000 */
[----:B------:R-:W2:Y:S04]  /*2940*/  LDS.U8 R18, [R14+0x15] ;  /* 0x000015000e127984 */ /* 0x000ea80000000000 */
[----:B------:R-:W3:Y:S04]  /*2950*/  LDS.U8 R21, [R14+0x16] ;  /* 0x000016000e157984 */ /* 0x000ee80000000000 */
[----:B------:R-:W4:Y:S04]  /*2960*/  LDS.U8 R20, [R14+0x17] ;  /* 0x000017000e147984 */ /* 0x000f280000000000 */
        /* <DEDUP_REMOVED lines=8> */
[----:B------:R1:W-:Y:S04]  /*29f0*/  STG.E.U8 desc[UR12][R8.64+0x7], R11 ;  /* 0x0000070b08007986 */ /* 0x0003e8000c10110c */
[----:B------:R2:W-:Y:S04]  /*2a00*/  STG.E.U8 desc[UR12][R8.64+0x8], R10 ;  /* 0x0000080a08007986 */ /* 0x0005e8000c10110c */
[----:B0-----:R-:W-:Y:S01]  /*2a10*/  STG.E.U8 desc[UR12][R8.64+0x12], R23 ;  /* 0x0000121708007986 */ /* 0x001fe2000c10110c */
[----:B-1----:R-:W-:-:S03]  /*2a20*/  LOP3.LUT R11, R3, 0x7fffffe0, RZ, 0xc0, !PT ;  /* 0x7fffffe0030b7812 */ /* 0x002fc600078ec0ff */
[----:B------:R-:W-:Y:S01]  /*2a30*/  STG.E.U8 desc[UR12][R8.64+0x14], R29 ;  /* 0x0000141d08007986 */ /* 0x000fe2000c10110c */
[----:B--2---:R-:W-:-:S03]  /*2a40*/  IADD3 R10, P0, PT, R11, R4, RZ ;  /* 0x000000040b0a7210 */ /* 0x004fc60007f1e0ff */
[----:B------:R-:W-:Y:S01]  /*2a50*/  STG.E.U8 desc[UR12][R8.64+0x15], R18 ;  /* 0x0000151208007986 */ /* 0x000fe2000c10110c */
[----:B------:R-:W-:-:S03]  /*2a60*/  IADD3.X R11, PT, PT, RZ, R5, RZ, P0, !PT ;  /* 0x00000005ff0b7210 */ /* 0x000fc600007fe4ff */
[----:B---3--:R0:W-:Y:S04]  /*2a70*/  STG.E.U8 desc[UR12][R8.64+0x16], R21 ;  /* 0x0000161508007986 */ /* 0x0081e8000c10110c */
[----:B----4-:R-:W-:Y:S04]  /*2a80*/  STG.E.U8 desc[UR12][R8.64+0x17], R20 ;  /* 0x0000171408007986 */ /* 0x010fe8000c10110c */
[----:B-----5:R-:W-:Y:S04]  /*2a90*/  STG.E.U8 desc[UR12][R8.64+0x18], R22 ;  /* 0x0000181608007986 */ /* 0x020fe8000c10110c */
[----:B------:R-:W-:Y:S04]  /*2aa0*/  STG.E.U8 desc[UR12][R8.64+0x19], R17 ;  /* 0x0000191108007986 */ /* 0x000fe8000c10110c */
[----:B------:R1:W-:Y:S04]  /*2ab0*/  STG.E.U8 desc[UR12][R8.64+0x1a], R27 ;  /* 0x00001a1b08007986 */ /* 0x0003e8000c10110c */
[----:B------:R2:W-:Y:S04]  /*2ac0*/  STG.E.U8 desc[UR12][R8.64+0x1b], R25 ;  /* 0x00001b1908007986 */ /* 0x0005e8000c10110c */
[----:B------:R-:W-:Y:S04]  /*2ad0*/  STG.E.U8 desc[UR12][R8.64+0x1c], R24 ;  /* 0x00001c1808007986 */ /* 0x000fe8000c10110c */
[----:B------:R-:W-:Y:S04]  /*2ae0*/  STG.E.U8 desc[UR12][R8.64+0x1d], R26 ;  /* 0x00001d1a08007986 */ /* 0x000fe8000c10110c */
[----:B------:R-:W-:Y:S04]  /*2af0*/  STG.E.U8 desc[UR12][R8.64+0x1e], R28 ;  /* 0x00001e1c08007986 */ /* 0x000fe8000c10110c */
[----:B------:R3:W-:Y:S04]  /*2b00*/  STG.E.U8 desc[UR12][R8.64+0x1f], R19 ;  /* 0x00001f1308007986 */ /* 0x0007e8000c10110c */
[----:B0-----:R-:W4:Y:S04]  /*2b10*/  LDG.E.U8 R21, desc[UR12][R10.64] ;  /* 0x0000000c0a157981 */ /* 0x001f28000c1e1100 */
[----:B------:R-:W5:Y:S04]  /*2b20*/  LDG.E.U8 R23, desc[UR12][R10.64+0x1] ;  /* 0x0000010c0a177981 */ /* 0x000f68000c1e1100 */
[----:B------:R-:W5:Y:S04]  /*2b30*/  LDG.E.U8 R29, desc[UR12][R10.64+0x2] ;  /* 0x0000020c0a1d7981 */ /* 0x000f68000c1e1100 */
[----:B-1----:R-:W5:Y:S04]  /*2b40*/  LDG.E.U8 R27, desc[UR12][R10.64+0x4] ;  /* 0x0000040c0a1b7981 */ /* 0x002f68000c1e1100 */
[----:B--2---:R-:W2:Y:S04]  /*2b50*/  LDG.E.U8 R25, desc[UR12][R10.64+0x5] ;  /* 0x0000050c0a197981 */ /* 0x004ea8000c1e1100 */
[----:B------:R-:W2:Y:S04]  /*2b60*/  LDG.E.U8 R17, desc[UR12][R10.64+0x3] ;  /* 0x0000030c0a117981 */ /* 0x000ea8000c1e1100 */
[----:B------:R-:W2:Y:S04]  /*2b70*/  LDG.E.U8 R18, desc[UR12][R10.64+0x6] ;  /* 0x0000060c0a127981 */ /* 0x000ea8000c1e1100 */
[----:B---3--:R-:W3:Y:S04]  /*2b80*/  LDG.E.U8 R19, desc[UR12][R10.64+0x8] ;  /* 0x0000080c0a137981 */ /* 0x008ee8000c1e1100 */
[----:B------:R-:W3:Y:S04]  /*2b90*/  LDG.E.U8 R20, desc[UR12][R10.64+0xa] ;  /* 0x00000a0c0a147981 */ /* 0x000ee8000c1e1100 */
[----:B------:R-:W3:Y:S04]  /*2ba0*/  LDG.E.U8 R22, desc[UR12][R10.64+0xb] ;  /* 0x00000b0c0a167981 */ /* 0x000ee8000c1e1100 */
[----:B------:R-:W3:Y:S04]  /*2bb0*/  LDG.E.U8 R24, desc[UR12][R10.64+0x11] ;  /* 0x0000110c0a187981 */ /* 0x000ee8000c1e1100 */
[----:B------:R-:W3:Y:S04]  /*2bc0*/  LDG.E.U8 R26, desc[UR12][R10.64+0x12] ;  /* 0x0000120c0a1a7981 */ /* 0x000ee8000c1e1100 */
[----:B------:R-:W3:Y:S04]  /*2bd0*/  LDG.E.U8 R9, desc[UR12][R10.64+0x7] ;  /* 0x0000070c0a097981 */ /* 0x000ee8000c1e1100 */
[----:B------:R-:W3:Y:S04]  /*2be0*/  LDG.E.U8 R8, desc[UR12][R10.64+0x9] ;  /* 0x0000090c0a087981 */ /* 0x000ee8000c1e1100 */
[----:B------:R-:W3:Y:S04]  /*2bf0*/  LDG.E.U8 R28, desc[UR12][R10.64+0x1f] ;  /* 0x00001f0c0a1c7981 */ /* 0x000ee8000c1e1100 */
[----:B----4-:R0:W-:Y:S04]  /*2c00*/  STS.U8 [R14], R21 ;  /* 0x000000150e007388 */ /* 0x0101e80000000000 */
[----:B-----5:R1:W-:Y:S04]  /*2c10*/  STS.U8 [R14+0x1], R23 ;  /* 0x000001170e007388 */ /* 0x0203e80000000000 */
[----:B------:R4:W-:Y:S04]  /*2c20*/  STS.U8 [R14+0x2], R29 ;  /* 0x0000021d0e007388 */ /* 0x0009e80000000000 */
[----:B------:R5:W-:Y:S04]  /*2c30*/  STS.U8 [R14+0x4], R27 ;  /* 0x0000041b0e007388 */ /* 0x000be80000000000 */
[----:B--2---:R2:W-:Y:S04]  /*2c40*/  STS.U8 [R14+0x5], R25 ;  /* 0x000005190e007388 */ /* 0x0045e80000000000 */
[----:B0-----:R-:W3:Y:S04]  /*2c50*/  LDG.E.U8 R21, desc[UR12][R10.64+0xc] ;  /* 0x00000c0c0a157981 */ /* 0x001ee8000c1e1100 */
[----:B-1----:R-:W3:Y:S04]  /*2c60*/  LDG.E.U8 R23, desc[UR12][R10.64+0xd] ;  /* 0x00000d0c0a177981 */ /* 0x002ee8000c1e1100 */
[----:B----4-:R-:W4:Y:S04]  /*2c70*/  LDG.E.U8 R29, desc[UR12][R10.64+0xe] ;  /* 0x00000e0c0a1d7981 */ /* 0x010f28000c1e1100 */
[----:B-----5:R-:W5:Y:S04]  /*2c80*/  LDG.E.U8 R27, desc[UR12][R10.64+0xf] ;  /* 0x00000f0c0a1b7981 */ /* 0x020f68000c1e1100 */
[----:B--2---:R-:W2:Y:S04]  /*2c90*/  LDG.E.U8 R25, desc[UR12][R10.64+0x10] ;  /* 0x0000100c0a197981 */ /* 0x004ea8000c1e1100 */
[----:B------:R0:W-:Y:S04]  /*2ca0*/  STS.U8 [R14+0x3], R17 ;  /* 0x000003110e007388 */ /* 0x0001e80000000000 */
[----:B------:R-:W-:Y:S04]  /*2cb0*/  STS.U8 [R14+0x6], R18 ;  /* 0x000006120e007388 */ /* 0x000fe80000000000 */
[----:B---3--:R1:W-:Y:S04]  /*2cc0*/  STS.U8 [R14+0x8], R19 ;  /* 0x000008130e007388 */ /* 0x0083e80000000000 */
[----:B------:R3:W-:Y:S04]  /*2cd0*/  STS.U8 [R14+0xa], R20 ;  /* 0x00000a140e007388 */ /* 0x0007e80000000000 */
[----:B------:R3:W-:Y:S04]  /*2ce0*/  STS.U8 [R14+0xb], R22 ;  /* 0x00000b160e007388 */ /* 0x0007e80000000000 */
[----:B------:R3:W-:Y:S04]  /*2cf0*/  STS.U8 [R14+0x11], R24 ;  /* 0x000011180e007388 */ /* 0x0007e80000000000 */
[----:B------:R3:W-:Y:S04]  /*2d00*/  STS.U8 [R14+0x12], R26 ;  /* 0x0000121a0e007388 */ /* 0x0007e80000000000 */
[----:B0-----:R-:W2:Y:S04]  /*2d10*/  LDG.E.U8 R17, desc[UR12][R10.64+0x13] ;  /* 0x0000130c0a117981 */ /* 0x001ea8000c1e1100 */
[----:B-1----:R-:W2:Y:S04]  /*2d20*/  LDG.E.U8 R19, desc[UR12][R10.64+0x14] ;  /* 0x0000140c0a137981 */ /* 0x002ea8000c1e1100 */
[----:B------:R-:W2:Y:S04]  /*2d30*/  LDG.E.U8 R18, desc[UR12][R10.64+0x15] ;  /* 0x0000150c0a127981 */ /* 0x000ea8000c1e1100 */
[----:B---3--:R-:W3:Y:S04]  /*2d40*/  LDG.E.U8 R20, desc[UR12][R10.64+0x16] ;  /* 0x0000160c0a147981 */ /* 0x008ee8000c1e1100 */
[----:B------:R-:W3:Y:S04]  /*2d50*/  LDG.E.U8 R22, desc[UR12][R10.64+0x17] ;  /* 0x0000170c0a167981 */ /* 0x000ee8000c1e1100 */
[----:B------:R-:W3:Y:S04]  /*2d60*/  LDG.E.U8 R24, desc[UR12][R10.64+0x1d] ;  /* 0x00001d0c0a187981 */ /* 0x000ee8000c1e1100 */
[----:B------:R-:W3:Y:S04]  /*2d70*/  LDG.E.U8 R26, desc[UR12][R10.64+0x1e] ;  /* 0x00001e0c0a1a7981 */ /* 0x000ee8000c1e1100 */
[----:B------:R0:W-:Y:S04]  /*2d80*/  STS.U8 [R14+0xc], R21 ;  /* 0x00000c150e007388 */ /* 0x0001e80000000000 */
[----:B------:R1:W-:Y:S04]  /*2d90*/  STS.U8 [R14+0xd], R23 ;  /* 0x00000d170e007388 */ /* 0x0003e80000000000 */
[----:B----4-:R4:W-:Y:S04]  /*2da0*/  STS.U8 [R14+0xe], R29 ;  /* 0x00000e1d0e007388 */ /* 0x0109e80000000000 */
[----:B-----5:R5:W-:Y:S04]  /*2db0*/  STS.U8 [R14+0xf], R27 ;  /* 0x00000f1b0e007388 */ /* 0x020be80000000000 */
[----:B--2---:R2:W-:Y:S04]  /*2dc0*/  STS.U8 [R14+0x10], R25 ;  /* 0x000010190e007388 */ /* 0x0045e80000000000 */
[----:B0-----:R-:W3:Y:S04]  /*2dd0*/  LDG.E.U8 R21, desc[UR12][R10.64+0x18] ;  /* 0x0000180c0a157981 */ /* 0x001ee8000c1e1100 */
[----:B-1----:R-:W3:Y:S04]  /*2de0*/  LDG.E.U8 R23, desc[UR12][R10.64+0x19] ;  /* 0x0000190c0a177981 */ /* 0x002ee8000c1e1100 */
[----:B----4-:R-:W4:Y:S04]  /*2df0*/  LDG.E.U8 R29, desc[UR12][R10.64+0x1a] ;  /* 0x00001a0c0a1d7981 */ /* 0x010f28000c1e1100 */
[----:B-----5:R-:W5:Y:S04]  /*2e00*/  LDG.E.U8 R27, desc[UR12][R10.64+0x1b] ;  /* 0x00001b0c0a1b7981 */ /* 0x020f68000c1e1100 */
        /* <DEDUP_REMOVED lines=10> */
[----:B------:R0:W-:Y:S04]  /*2eb0*/  STS.U8 [R14+0x17], R22 ;  /* 0x000017160e007388 */ /* 0x0001e80000000000 */
[----:B------:R0:W-:Y:S04]  /*2ec0*/  STS.U8 [R14+0x1d], R24 ;  /* 0x00001d180e007388 */ /* 0x0001e80000000000 */
[----:B------:R0:W-:Y:S04]  /*2ed0*/  STS.U8 [R14+0x1e], R26 ;  /* 0x00001e1a0e007388 */ /* 0x0001e80000000000 */
[----:B------:R0:W-:Y:S04]  /*2ee0*/  STS.U8 [R14+0x1f], R28 ;  /* 0x00001f1c0e007388 */ /* 0x0001e80000000000 */
[----:B-1----:R0:W-:Y:S04]  /*2ef0*/  STG.E desc[UR12][R8.64], R0 ;  /* 0x0000000008007986 */ /* 0x0021e8000c10190c */
[----:B------:R0:W-:Y:S04]  /*2f00*/  STS.U8 [R14+0x18], R21 ;  /* 0x000018150e007388 */ /* 0x0001e80000000000 */
[----:B------:R0:W-:Y:S04]  /*2f10*/  STS.U8 [R14+0x19], R23 ;  /* 0x000019170e007388 */ /* 0x0001e80000000000 */
[----:B----4-:R0:W-:Y:S04]  /*2f20*/  STS.U8 [R14+0x1a], R29 ;  /* 0x00001a1d0e007388 */ /* 0x0101e80000000000 */
[----:B-----5:R0:W-:Y:S04]  /*2f30*/  STS.U8 [R14+0x1b], R27 ;  /* 0x00001b1b0e007388 */ /* 0x0201e80000000000 */
[----:B--2---:R0:W-:Y:S04]  /*2f40*/  STS.U8 [R14+0x1c], R25 ;  /* 0x00001c190e007388 */ /* 0x0041e80000000000 */
[----:B------:R0:W-:Y:S04]  /*2f50*/  STS [R15], R12 ;  /* 0x0000000c0f007388 */ /* 0x0001e80000000800 */
[----:B------:R0:W-:Y:S04]  /*2f60*/  STS [R15+0x4], R16 ;  /* 0x000004100f007388 */ /* 0x0001e80000000800 */
[----:B------:R0:W-:Y:S02]  /*2f70*/  STS [R15+0x8], R10 ;  /* 0x0000080a0f007388 */ /* 0x0001e40000000800 */
.L_x_23:
[C---:B0---4-:R-:W-:Y:S01]  /*2f80*/  LOP3.LUT R8, R3.reuse, 0x1f, RZ, 0xc0, !PT ;  /* 0x0000001f03087812 */ /* 0x051fe200078ec0ff */
[----:B---3--:R-:W-:Y:S01]  /*2f90*/  IMAD.U32 R9, RZ, RZ, UR17 ;  /* 0x00000011ff097e24 */ /* 0x008fe2000f8e00ff */
[----:B------:R-:W-:Y:S01]  /*2fa0*/  UIADD3 UR4, UPT, UPT, UR4, 0x1, URZ ;  /* 0x0000000104047890 */ /* 0x000fe2000fffe0ff */
[----:B------:R-:W-:Y:S01]  /*2fb0*/  VIADD R3, R3, 0x1 ;  /* 0x0000000103037836 */ /* 0x000fe20000000000 */
[----:B------:R-:W-:Y:S01]  /*2fc0*/  IADD3 R13, PT, PT, R2, R13, R8 ;  /* 0x0000000d020d7210 */ /* 0x000fe20007ffe008 */
[----:B------:R-:W-:Y:S01]  /*2fd0*/  IMAD.U32 R8, RZ, RZ, UR16 ;  /* 0x00000010ff087e24 */ /* 0x000fe2000f8e00ff */
[----:B------:R-:W-:-:S04]  /*2fe0*/  UIADD3 UR16, UP0, UPT, UR16, 0x1, URZ ;  /* 0x0000000110107890 */ /* 0x000fc8000ff1e0ff */
[----:B------:R-:W0:Y:S01]  /*2ff0*/  LDS.U8 R13, [R13] ;  /* 0x000000000d0d7984 */ /* 0x000e220000000000 */
[----:B------:R-:W-:Y:S02]  /*3000*/  UIADD3.X UR17, UPT, UPT, URZ, UR17, URZ, UP0, !UPT ;  /* 0x00000011ff117290 */ /* 0x000fe400087fe4ff */
[----:B------:R-:W-:Y:S01]  /*3010*/  UISETP.NE.AND UP0, UPT, UR4, URZ, UPT ;  /* 0x000000ff0400728c */ /* 0x000fe2000bf05270 */
[----:B0-----:R2:W-:Y:S08]  /*3020*/  STG.E.U8 desc[UR12][R8.64], R13 ;  /* 0x0000000d08007986 */ /* 0x0015f0000c10110c */
[----:B------:R-:W-:Y:S05]  /*3030*/  BRA.U UP0, `(.L_x_25) ;  /* 0xfffffff1008c7547 */ /* 0x000fea000b83ffff */
.L_x_18:
[----:B-1--4-:R-:W-:Y:S01]  /*3040*/  MOV R2, 0x0 ;  /* 0x0000000000027802 */ /* 0x012fe20000000f00 */
[----:B------:R0:W-:Y:S01]  /*3050*/  STL [R1], R0 ;  /* 0x0000000001007387 */ /* 0x0001e20000100800 */
[----:B------:R-:W3:Y:S04]  /*3060*/  LDCU.64 UR4, c[0x4][0x30] ;  /* 0x01000600ff0477ac */ /* 0x000ee80008000a00 */
[----:B------:R-:W1:Y:S01]  /*3070*/  LDC.64 R2, c[0x4][R2] ;  /* 0x0100000002027b82 */ /* 0x000e620000000a00 */
[----:B---3--:R-:W-:Y:S02]  /*3080*/  IMAD.U32 R4, RZ, RZ, UR4 ;  /* 0x00000004ff047e24 */ /* 0x008fe4000f8e00ff */
[----:B0-----:R-:W-:-:S07]  /*3090*/  IMAD.U32 R5, RZ, RZ, UR5 ;  /* 0x00000005ff057e24 */ /* 0x001fce000f8e00ff */
[----:B------:R-:W-:-:S07]  /*30a0*/  LEPC R20, `(.L_x_26) ;  /* 0x000000001014794e */ /* 0x000fce0000000000 */
[----:B-12---:R-:W-:Y:S05]  /*30b0*/  CALL.ABS.NOINC R2 ;  /* 0x0000000002007343 */ /* 0x006fea0003c00000 */
.L_x_26:
[----:B------:R-:W-:Y:S05]  /*30c0*/  EXIT ;  /* 0x000000000000794d */ /* 0x000fea0003800000 */
.L_x_27:
        /* <DEDUP_REMOVED lines=11> */
.L_x_29:


//--------------------- .nv.global.init           --------------------------
	.section	.nv.global.init,"aw",@progbits
.nv.global.init:
	.type		$str$1,@object
	.size		$str$1,($str - $str$1)
$str$1:
        /*0000*/ 	.byte	0x68, 0x65, 0x6c, 0x6c, 0x6f, 0x2c, 0x20, 0x77, 0x6f, 0x72, 0x6c, 0x64, 0x21, 0x21, 0x0a, 0x00
	.type		$str,@object
	.size		$str,(.L_5 - $str)
$str:
        /*0010*/ 	.byte	0x70, 0x61, 0x67, 0x65, 0x66, 0x61, 0x75, 0x6c, 0x74, 0x20, 0x74, 0x69, 0x6d, 0x65, 0x73, 0x3d
        /*0020*/ 	.byte	0x25, 0x75, 0x0a, 0x00
.L_5:


//--------------------- .nv.shared._Z5hellov      --------------------------
	.section	.nv.shared._Z5hellov,"aw",@nobits
	.sectionflags	@""
	.align	16
	.zero		1024


//--------------------- .nv.shared.reserved.0     --------------------------
	.section	.nv.shared.reserved.0,"aw",@nobits
	.weak		__nv_reservedSMEM_offset_0_alias
	.size		__nv_reservedSMEM_offset_0_alias, 0, 64
	.other		__nv_reservedSMEM_offset_0_alias,@"STO_CUDA_RESERVED_SHARED STV_DEFAULT"
__nv_reservedSMEM_offset_0_alias:
	.zero		0
	.zero		64


//--------------------- .nv.global                --------------------------
	.section	.nv.global,"aw",@nobits
	.align	4
.nv.global:
	.type		PAGE_ENTRIES,@object
	.size		PAGE_ENTRIES,(PAGEFAULT - PAGE_ENTRIES)
	.other		PAGE_ENTRIES,@"STV_DEFAULT STO_CUDA_MANAGED"
PAGE_ENTRIES:
	.zero		4
	.type		PAGEFAULT,@object
	.size		PAGEFAULT,(input - PAGEFAULT)
	.other		PAGEFAULT,@"STV_DEFAULT STO_CUDA_MANAGED"
PAGEFAULT:
	.zero		4
	.type		input,@object
	.size		input,(storage - input)
	.other		input,@"STV_DEFAULT STO_CUDA_MANAGED"
input:
	.zero		131072
	.type		storage,@object
	.size		storage,(results - storage)
	.other		storage,@"STV_DEFAULT STO_CUDA_MANAGED"
storage:
	.zero		131072
	.type		results,@object
	.size		results,(.L_3 - results)
	.other		results,@"STV_DEFAULT STO_CUDA_MANAGED"
results:
	.zero		131072
.L_3:


//--------------------- .nv.shared._Z8mykerneli   --------------------------
	.section	.nv.shared._Z8mykerneli,"aw",@nobits
	.sectionflags	@""
	.align	16
.nv.shared._Z8mykerneli:
	.zero		1088


//--------------------- .nv.constant0._Z5hellov   --------------------------
	.section	.nv.constant0._Z5hellov,"a",@progbits
	.sectionflags	@""
	.align	4
.nv.constant0._Z5hellov:
	.zero		896


//--------------------- .nv.constant0._Z8mykerneli --------------------------
	.section	.nv.constant0._Z8mykerneli,"a",@progbits
	.sectionflags	@""
	.align	4
.nv.constant0._Z8mykerneli:
	.zero		900


//--------------------- SYMBOLS --------------------------

	.type		.nv.reservedSmem.offset0,@object
	.size		.nv.reservedSmem.offset0,0x4
	.type		.nv.reservedSmem.cap,@object
	.size		.nv.reservedSmem.cap,0x4
	.type		vprintf,@function
